//
// Generated by NVIDIA NVVM Compiler
//
// Compiler Build ID: CL-36424714
// Cuda compilation tools, release 13.0, V13.0.88
// Based on NVVM 20.0.0
//

.version 9.0
.target sm_100
.address_size 64

	// .globl	_Z15setRowMapKerneliiiiPiS_S_
.global .align 1 .b8 _ZN34_INTERNAL_98f417d0_4_k_cu_f423d2954cuda3std3__45__cpo5beginE[1];
.global .align 1 .b8 _ZN34_INTERNAL_98f417d0_4_k_cu_f423d2954cuda3std3__45__cpo3endE[1];
.global .align 1 .b8 _ZN34_INTERNAL_98f417d0_4_k_cu_f423d2954cuda3std3__45__cpo6cbeginE[1];
.global .align 1 .b8 _ZN34_INTERNAL_98f417d0_4_k_cu_f423d2954cuda3std3__45__cpo4cendE[1];
.global .align 1 .b8 _ZN34_INTERNAL_98f417d0_4_k_cu_f423d2954cuda3std3__45__cpo6rbeginE[1];
.global .align 1 .b8 _ZN34_INTERNAL_98f417d0_4_k_cu_f423d2954cuda3std3__45__cpo4rendE[1];
.global .align 1 .b8 _ZN34_INTERNAL_98f417d0_4_k_cu_f423d2954cuda3std3__45__cpo7crbeginE[1];
.global .align 1 .b8 _ZN34_INTERNAL_98f417d0_4_k_cu_f423d2954cuda3std3__45__cpo5crendE[1];
.global .align 1 .b8 _ZN34_INTERNAL_98f417d0_4_k_cu_f423d2954cuda3std3__436_GLOBAL__N__98f417d0_4_k_cu_f423d2956ignoreE[1];
.global .align 1 .b8 _ZN34_INTERNAL_98f417d0_4_k_cu_f423d2954cuda3std3__419piecewise_constructE[1];
.global .align 1 .b8 _ZN34_INTERNAL_98f417d0_4_k_cu_f423d2954cuda3std3__48in_placeE[1];
.global .align 1 .b8 _ZN34_INTERNAL_98f417d0_4_k_cu_f423d2954cuda3std3__420unreachable_sentinelE[1];
.global .align 1 .b8 _ZN34_INTERNAL_98f417d0_4_k_cu_f423d2954cuda3std3__47nulloptE[1];
.global .align 1 .b8 _ZN34_INTERNAL_98f417d0_4_k_cu_f423d2954cuda3std3__48unexpectE[1];
.global .align 1 .b8 _ZN34_INTERNAL_98f417d0_4_k_cu_f423d2954cuda3std6ranges3__45__cpo4swapE[1];
.global .align 1 .b8 _ZN34_INTERNAL_98f417d0_4_k_cu_f423d2954cuda3std6ranges3__45__cpo9iter_moveE[1];
.global .align 1 .b8 _ZN34_INTERNAL_98f417d0_4_k_cu_f423d2954cuda3std6ranges3__45__cpo5beginE[1];
.global .align 1 .b8 _ZN34_INTERNAL_98f417d0_4_k_cu_f423d2954cuda3std6ranges3__45__cpo3endE[1];
.global .align 1 .b8 _ZN34_INTERNAL_98f417d0_4_k_cu_f423d2954cuda3std6ranges3__45__cpo6cbeginE[1];
.global .align 1 .b8 _ZN34_INTERNAL_98f417d0_4_k_cu_f423d2954cuda3std6ranges3__45__cpo4cendE[1];
.global .align 1 .b8 _ZN34_INTERNAL_98f417d0_4_k_cu_f423d2954cuda3std6ranges3__45__cpo7advanceE[1];
.global .align 1 .b8 _ZN34_INTERNAL_98f417d0_4_k_cu_f423d2954cuda3std6ranges3__45__cpo9iter_swapE[1];
.global .align 1 .b8 _ZN34_INTERNAL_98f417d0_4_k_cu_f423d2954cuda3std6ranges3__45__cpo4nextE[1];
.global .align 1 .b8 _ZN34_INTERNAL_98f417d0_4_k_cu_f423d2954cuda3std6ranges3__45__cpo4prevE[1];
.global .align 1 .b8 _ZN34_INTERNAL_98f417d0_4_k_cu_f423d2954cuda3std6ranges3__45__cpo4dataE[1];
.global .align 1 .b8 _ZN34_INTERNAL_98f417d0_4_k_cu_f423d2954cuda3std6ranges3__45__cpo5cdataE[1];
.global .align 1 .b8 _ZN34_INTERNAL_98f417d0_4_k_cu_f423d2954cuda3std6ranges3__45__cpo4sizeE[1];
.global .align 1 .b8 _ZN34_INTERNAL_98f417d0_4_k_cu_f423d2954cuda3std6ranges3__45__cpo5ssizeE[1];
.global .align 1 .b8 _ZN34_INTERNAL_98f417d0_4_k_cu_f423d2954cuda3std6ranges3__45__cpo8distanceE[1];
.global .align 1 .b8 _ZN34_INTERNAL_98f417d0_4_k_cu_f423d2956thrust24THRUST_300001_SM_1000_NS8cuda_cub3parE[1];
.global .align 1 .b8 _ZN34_INTERNAL_98f417d0_4_k_cu_f423d2956thrust24THRUST_300001_SM_1000_NS8cuda_cub10par_nosyncE[1];
.global .align 1 .b8 _ZN34_INTERNAL_98f417d0_4_k_cu_f423d2956thrust24THRUST_300001_SM_1000_NS6system6detail10sequential3seqE[1];
.global .align 1 .b8 _ZN34_INTERNAL_98f417d0_4_k_cu_f423d2956thrust24THRUST_300001_SM_1000_NS12placeholders2_1E[1];
.global .align 1 .b8 _ZN34_INTERNAL_98f417d0_4_k_cu_f423d2956thrust24THRUST_300001_SM_1000_NS12placeholders2_2E[1];
.global .align 1 .b8 _ZN34_INTERNAL_98f417d0_4_k_cu_f423d2956thrust24THRUST_300001_SM_1000_NS12placeholders2_3E[1];
.global .align 1 .b8 _ZN34_INTERNAL_98f417d0_4_k_cu_f423d2956thrust24THRUST_300001_SM_1000_NS12placeholders2_4E[1];
.global .align 1 .b8 _ZN34_INTERNAL_98f417d0_4_k_cu_f423d2956thrust24THRUST_300001_SM_1000_NS12placeholders2_5E[1];
.global .align 1 .b8 _ZN34_INTERNAL_98f417d0_4_k_cu_f423d2956thrust24THRUST_300001_SM_1000_NS12placeholders2_6E[1];
.global .align 1 .b8 _ZN34_INTERNAL_98f417d0_4_k_cu_f423d2956thrust24THRUST_300001_SM_1000_NS12placeholders2_7E[1];
.global .align 1 .b8 _ZN34_INTERNAL_98f417d0_4_k_cu_f423d2956thrust24THRUST_300001_SM_1000_NS12placeholders2_8E[1];
.global .align 1 .b8 _ZN34_INTERNAL_98f417d0_4_k_cu_f423d2956thrust24THRUST_300001_SM_1000_NS12placeholders2_9E[1];
.global .align 1 .b8 _ZN34_INTERNAL_98f417d0_4_k_cu_f423d2956thrust24THRUST_300001_SM_1000_NS12placeholders3_10E[1];
.global .align 1 .b8 _ZN34_INTERNAL_98f417d0_4_k_cu_f423d2956thrust24THRUST_300001_SM_1000_NS3seqE[1];

.visible .entry _Z15setRowMapKerneliiiiPiS_S_(
	.param .u32 _Z15setRowMapKerneliiiiPiS_S__param_0,
	.param .u32 _Z15setRowMapKerneliiiiPiS_S__param_1,
	.param .u32 _Z15setRowMapKerneliiiiPiS_S__param_2,
	.param .u32 _Z15setRowMapKerneliiiiPiS_S__param_3,
	.param .u64 .ptr .align 1 _Z15setRowMapKerneliiiiPiS_S__param_4,
	.param .u64 .ptr .align 1 _Z15setRowMapKerneliiiiPiS_S__param_5,
	.param .u64 .ptr .align 1 _Z15setRowMapKerneliiiiPiS_S__param_6
)
{
	.reg .pred 	%p<3>;
	.reg .b32 	%r<16>;
	.reg .b64 	%rd<13>;

	ld.param.u32 	%r5, [_Z15setRowMapKerneliiiiPiS_S__param_0];
	ld.param.u32 	%r6, [_Z15setRowMapKerneliiiiPiS_S__param_1];
	ld.param.u32 	%r3, [_Z15setRowMapKerneliiiiPiS_S__param_2];
	ld.param.u32 	%r4, [_Z15setRowMapKerneliiiiPiS_S__param_3];
	ld.param.u64 	%rd1, [_Z15setRowMapKerneliiiiPiS_S__param_4];
	ld.param.u64 	%rd2, [_Z15setRowMapKerneliiiiPiS_S__param_5];
	ld.param.u64 	%rd3, [_Z15setRowMapKerneliiiiPiS_S__param_6];
	mov.u32 	%r7, %ctaid.x;
	mov.u32 	%r8, %ntid.x;
	mov.u32 	%r9, %tid.x;
	mad.lo.s32 	%r10, %r7, %r8, %r9;
	div.s32 	%r1, %r10, %r5;
	mul.lo.s32 	%r11, %r1, %r5;
	sub.s32 	%r2, %r10, %r11;
	setp.ge.s32 	%p1, %r1, %r6;
	@%p1 bra 	$L__BB0_3;
	cvta.to.global.u64 	%rd4, %rd3;
	cvta.to.global.u64 	%rd5, %rd2;
	mad.lo.s32 	%r12, %r2, %r3, %r4;
	mul.wide.s32 	%rd6, %r12, 4;
	add.s64 	%rd7, %rd4, %rd6;
	ld.global.u32 	%r13, [%rd7];
	mad.lo.s32 	%r14, %r1, %r3, %r4;
	mul.wide.s32 	%rd8, %r14, 4;
	add.s64 	%rd9, %rd5, %rd8;
	ld.global.u32 	%r15, [%rd9];
	setp.ne.s32 	%p2, %r13, %r15;
	@%p2 bra 	$L__BB0_3;
	cvta.to.global.u64 	%rd10, %rd1;
	mul.wide.s32 	%rd11, %r1, 4;
	add.s64 	%rd12, %rd10, %rd11;
	st.global.u32 	[%rd12], %r2;
$L__BB0_3:
	ret;

}
	// .globl	_Z16changeRowsKerneliiPiS_S_
.visible .entry _Z16changeRowsKerneliiPiS_S_(
	.param .u32 _Z16changeRowsKerneliiPiS_S__param_0,
	.param .u32 _Z16changeRowsKerneliiPiS_S__param_1,
	.param .u64 .ptr .align 1 _Z16changeRowsKerneliiPiS_S__param_2,
	.param .u64 .ptr .align 1 _Z16changeRowsKerneliiPiS_S__param_3,
	.param .u64 .ptr .align 1 _Z16changeRowsKerneliiPiS_S__param_4
)
{
	.reg .pred 	%p<2>;
	.reg .b32 	%r<14>;
	.reg .b64 	%rd<13>;

	ld.param.u32 	%r4, [_Z16changeRowsKerneliiPiS_S__param_0];
	ld.param.u32 	%r3, [_Z16changeRowsKerneliiPiS_S__param_1];
	ld.param.u64 	%rd1, [_Z16changeRowsKerneliiPiS_S__param_2];
	ld.param.u64 	%rd2, [_Z16changeRowsKerneliiPiS_S__param_3];
	ld.param.u64 	%rd3, [_Z16changeRowsKerneliiPiS_S__param_4];
	mov.u32 	%r5, %ctaid.x;
	mov.u32 	%r6, %ntid.x;
	mov.u32 	%r7, %tid.x;
	mad.lo.s32 	%r8, %r5, %r6, %r7;
	div.s32 	%r1, %r8, %r4;
	mul.lo.s32 	%r9, %r1, %r4;
	sub.s32 	%r2, %r8, %r9;
	setp.ge.s32 	%p1, %r1, %r3;
	@%p1 bra 	$L__BB1_2;
	cvta.to.global.u64 	%rd4, %rd1;
	cvta.to.global.u64 	%rd5, %rd2;
	cvta.to.global.u64 	%rd6, %rd3;
	mul.wide.s32 	%rd7, %r2, 4;
	add.s64 	%rd8, %rd4, %rd7;
	ld.global.u32 	%r10, [%rd8];
	mad.lo.s32 	%r11, %r2, %r3, %r1;
	mul.wide.s32 	%rd9, %r11, 4;
	add.s64 	%rd10, %rd5, %rd9;
	ld.global.u32 	%r12, [%rd10];
	mad.lo.s32 	%r13, %r10, %r3, %r1;
	mul.wide.s32 	%rd11, %r13, 4;
	add.s64 	%rd12, %rd6, %rd11;
	st.global.u32 	[%rd12], %r12;
$L__BB1_2:
	ret;

}
	// .globl	_Z12selectKernelPiiiS_iiiS_
.visible .entry _Z12selectKernelPiiiS_iiiS_(
	.param .u64 .ptr .align 1 _Z12selectKernelPiiiS_iiiS__param_0,
	.param .u32 _Z12selectKernelPiiiS_iiiS__param_1,
	.param .u32 _Z12selectKernelPiiiS_iiiS__param_2,
	.param .u64 .ptr .align 1 _Z12selectKernelPiiiS_iiiS__param_3,
	.param .u32 _Z12selectKernelPiiiS_iiiS__param_4,
	.param .u32 _Z12selectKernelPiiiS_iiiS__param_5,
	.param .u32 _Z12selectKernelPiiiS_iiiS__param_6,
	.param .u64 .ptr .align 1 _Z12selectKernelPiiiS_iiiS__param_7
)
{
	.reg .pred 	%p<3>;
	.reg .b32 	%r<15>;
	.reg .b64 	%rd<13>;

	ld.param.u64 	%rd4, [_Z12selectKernelPiiiS_iiiS__param_0];
	ld.param.u32 	%r3, [_Z12selectKernelPiiiS_iiiS__param_2];
	ld.param.u64 	%rd2, [_Z12selectKernelPiiiS_iiiS__param_3];
	ld.param.u32 	%r4, [_Z12selectKernelPiiiS_iiiS__param_4];
	ld.param.u32 	%r5, [_Z12selectKernelPiiiS_iiiS__param_5];
	ld.param.u32 	%r6, [_Z12selectKernelPiiiS_iiiS__param_6];
	ld.param.u64 	%rd3, [_Z12selectKernelPiiiS_iiiS__param_7];
	cvta.to.global.u64 	%rd1, %rd4;
	mov.u32 	%r7, %ctaid.x;
	mov.u32 	%r8, %ntid.x;
	mov.u32 	%r9, %tid.x;
	mad.lo.s32 	%r1, %r7, %r8, %r9;
	setp.ge.s32 	%p1, %r1, %r3;
	@%p1 bra 	$L__BB2_3;
	mul.lo.s32 	%r2, %r3, %r1;
	add.s32 	%r10, %r5, %r2;
	mul.wide.s32 	%rd5, %r10, 4;
	add.s64 	%rd6, %rd1, %rd5;
	ld.global.u32 	%r11, [%rd6];
	setp.ne.s32 	%p2, %r11, %r6;
	@%p2 bra 	$L__BB2_3;
	cvta.to.global.u64 	%rd7, %rd3;
	atom.global.add.u32 	%r12, [%rd7], 1;
	add.s32 	%r13, %r4, %r2;
	mul.wide.s32 	%rd8, %r13, 4;
	add.s64 	%rd9, %rd1, %rd8;
	ld.global.u32 	%r14, [%rd9];
	cvta.to.global.u64 	%rd10, %rd2;
	mul.wide.s32 	%rd11, %r12, 4;
	add.s64 	%rd12, %rd10, %rd11;
	st.global.u32 	[%rd12], %r14;
$L__BB2_3:
	ret;

}
	// .globl	_Z18DropVerticesKerneliiPiS_
.visible .entry _Z18DropVerticesKerneliiPiS_(
	.param .u32 _Z18DropVerticesKerneliiPiS__param_0,
	.param .u32 _Z18DropVerticesKerneliiPiS__param_1,
	.param .u64 .ptr .align 1 _Z18DropVerticesKerneliiPiS__param_2,
	.param .u64 .ptr .align 1 _Z18DropVerticesKerneliiPiS__param_3
)
{
	.reg .pred 	%p<5>;
	.reg .b32 	%r<16>;
	.reg .b64 	%rd<9>;

	ld.param.u32 	%r6, [_Z18DropVerticesKerneliiPiS__param_0];
	ld.param.u32 	%r7, [_Z18DropVerticesKerneliiPiS__param_1];
	ld.param.u64 	%rd1, [_Z18DropVerticesKerneliiPiS__param_2];
	ld.param.u64 	%rd2, [_Z18DropVerticesKerneliiPiS__param_3];
	mov.u32 	%r8, %ctaid.x;
	mov.u32 	%r9, %ntid.x;
	mov.u32 	%r10, %tid.x;
	mad.lo.s32 	%r1, %r8, %r9, %r10;
	mul.lo.s32 	%r2, %r6, %r6;
	div.s32 	%r3, %r1, %r2;
	setp.ge.s32 	%p1, %r3, %r7;
	@%p1 bra 	$L__BB3_3;
	cvta.to.global.u64 	%rd3, %rd2;
	rem.s32 	%r11, %r1, %r2;
	div.s32 	%r4, %r11, %r6;
	mul.lo.s32 	%r12, %r4, %r6;
	sub.s32 	%r5, %r11, %r12;
	mul.wide.s32 	%rd4, %r3, 4;
	add.s64 	%rd5, %rd3, %rd4;
	ld.global.u32 	%r13, [%rd5];
	setp.ne.s32 	%p2, %r13, %r4;
	setp.ne.s32 	%p3, %r13, %r5;
	and.pred  	%p4, %p2, %p3;
	@%p4 bra 	$L__BB3_3;
	mad.lo.s32 	%r14, %r4, %r6, %r5;
	cvta.to.global.u64 	%rd6, %rd1;
	mul.wide.s32 	%rd7, %r14, 4;
	add.s64 	%rd8, %rd6, %rd7;
	mov.b32 	%r15, 2147483647;
	st.global.u32 	[%rd8], %r15;
$L__BB3_3:
	ret;

}
	// .globl	_Z15FindMinDistanceiPiS_S_
.visible .entry _Z15FindMinDistanceiPiS_S_(
	.param .u32 _Z15FindMinDistanceiPiS_S__param_0,
	.param .u64 .ptr .align 1 _Z15FindMinDistanceiPiS_S__param_1,
	.param .u64 .ptr .align 1 _Z15FindMinDistanceiPiS_S__param_2,
	.param .u64 .ptr .align 1 _Z15FindMinDistanceiPiS_S__param_3
)
{
	.reg .pred 	%p<3>;
	.reg .b32 	%r<9>;
	.reg .b64 	%rd<11>;

	ld.param.u32 	%r2, [_Z15FindMinDistanceiPiS_S__param_0];
	ld.param.u64 	%rd1, [_Z15FindMinDistanceiPiS_S__param_1];
	ld.param.u64 	%rd2, [_Z15FindMinDistanceiPiS_S__param_2];
	ld.param.u64 	%rd3, [_Z15FindMinDistanceiPiS_S__param_3];
	mov.u32 	%r3, %ctaid.x;
	mov.u32 	%r4, %ntid.x;
	mov.u32 	%r5, %tid.x;
	mad.lo.s32 	%r1, %r3, %r4, %r5;
	setp.ge.s32 	%p1, %r1, %r2;
	@%p1 bra 	$L__BB4_3;
	cvta.to.global.u64 	%rd4, %rd1;
	mul.wide.s32 	%rd5, %r1, 4;
	add.s64 	%rd6, %rd4, %rd5;
	ld.global.u32 	%r6, [%rd6];
	setp.ne.s32 	%p2, %r6, 0;
	@%p2 bra 	$L__BB4_3;
	cvta.to.global.u64 	%rd7, %rd2;
	add.s64 	%rd9, %rd7, %rd5;
	ld.global.u32 	%r7, [%rd9];
	cvta.to.global.u64 	%rd10, %rd3;
	atom.global.min.s32 	%r8, [%rd10], %r7;
$L__BB4_3:
	ret;

}
	// .globl	_Z10FindArgMiniPiS_S_S_
.visible .entry _Z10FindArgMiniPiS_S_S_(
	.param .u32 _Z10FindArgMiniPiS_S_S__param_0,
	.param .u64 .ptr .align 1 _Z10FindArgMiniPiS_S_S__param_1,
	.param .u64 .ptr .align 1 _Z10FindArgMiniPiS_S_S__param_2,
	.param .u64 .ptr .align 1 _Z10FindArgMiniPiS_S_S__param_3,
	.param .u64 .ptr .align 1 _Z10FindArgMiniPiS_S_S__param_4
)
{
	.reg .pred 	%p<4>;
	.reg .b32 	%r<9>;
	.reg .b64 	%rd<13>;

	ld.param.u32 	%r2, [_Z10FindArgMiniPiS_S_S__param_0];
	ld.param.u64 	%rd1, [_Z10FindArgMiniPiS_S_S__param_1];
	ld.param.u64 	%rd2, [_Z10FindArgMiniPiS_S_S__param_2];
	ld.param.u64 	%rd3, [_Z10FindArgMiniPiS_S_S__param_3];
	ld.param.u64 	%rd4, [_Z10FindArgMiniPiS_S_S__param_4];
	mov.u32 	%r3, %ctaid.x;
	mov.u32 	%r4, %ntid.x;
	mov.u32 	%r5, %tid.x;
	mad.lo.s32 	%r1, %r3, %r4, %r5;
	setp.ge.s32 	%p1, %r1, %r2;
	@%p1 bra 	$L__BB5_4;
	cvta.to.global.u64 	%rd5, %rd1;
	mul.wide.s32 	%rd6, %r1, 4;
	add.s64 	%rd7, %rd5, %rd6;
	ld.global.u32 	%r6, [%rd7];
	setp.ne.s32 	%p2, %r6, 0;
	@%p2 bra 	$L__BB5_4;
	cvta.to.global.u64 	%rd8, %rd3;
	ld.global.u32 	%r7, [%rd8];
	cvta.to.global.u64 	%rd9, %rd2;
	add.s64 	%rd11, %rd9, %rd6;
	ld.global.u32 	%r8, [%rd11];
	setp.ne.s32 	%p3, %r7, %r8;
	@%p3 bra 	$L__BB5_4;
	cvta.to.global.u64 	%rd12, %rd4;
	st.global.u32 	[%rd12], %r1;
$L__BB5_4:
	ret;

}
	// .globl	_Z5RelaxiPiS_S_S_S_S_
.visible .entry _Z5RelaxiPiS_S_S_S_S_(
	.param .u32 _Z5RelaxiPiS_S_S_S_S__param_0,
	.param .u64 .ptr .align 1 _Z5RelaxiPiS_S_S_S_S__param_1,
	.param .u64 .ptr .align 1 _Z5RelaxiPiS_S_S_S_S__param_2,
	.param .u64 .ptr .align 1 _Z5RelaxiPiS_S_S_S_S__param_3,
	.param .u64 .ptr .align 1 _Z5RelaxiPiS_S_S_S_S__param_4,
	.param .u64 .ptr .align 1 _Z5RelaxiPiS_S_S_S_S__param_5,
	.param .u64 .ptr .align 1 _Z5RelaxiPiS_S_S_S_S__param_6
)
{
	.reg .pred 	%p<5>;
	.reg .b32 	%r<16>;
	.reg .b64 	%rd<23>;

	ld.param.u32 	%r4, [_Z5RelaxiPiS_S_S_S_S__param_0];
	ld.param.u64 	%rd4, [_Z5RelaxiPiS_S_S_S_S__param_1];
	ld.param.u64 	%rd8, [_Z5RelaxiPiS_S_S_S_S__param_2];
	ld.param.u64 	%rd5, [_Z5RelaxiPiS_S_S_S_S__param_3];
	ld.param.u64 	%rd6, [_Z5RelaxiPiS_S_S_S_S__param_4];
	ld.param.u64 	%rd7, [_Z5RelaxiPiS_S_S_S_S__param_5];
	ld.param.u64 	%rd9, [_Z5RelaxiPiS_S_S_S_S__param_6];
	cvta.to.global.u64 	%rd1, %rd8;
	cvta.to.global.u64 	%rd2, %rd9;
	ld.global.u32 	%r5, [%rd2];
	mul.wide.s32 	%rd10, %r5, 4;
	add.s64 	%rd11, %rd1, %rd10;
	mov.b32 	%r6, 1;
	st.global.u32 	[%rd11], %r6;
	mov.u32 	%r7, %ctaid.x;
	mov.u32 	%r8, %ntid.x;
	mov.u32 	%r9, %tid.x;
	mad.lo.s32 	%r1, %r7, %r8, %r9;
	setp.ge.s32 	%p1, %r1, %r4;
	@%p1 bra 	$L__BB6_5;
	mul.wide.s32 	%rd12, %r1, 4;
	add.s64 	%rd13, %rd1, %rd12;
	ld.global.u32 	%r10, [%rd13];
	setp.ne.s32 	%p2, %r10, 0;
	@%p2 bra 	$L__BB6_5;
	ld.global.u32 	%r11, [%rd2];
	mad.lo.s32 	%r12, %r11, %r4, %r1;
	cvta.to.global.u64 	%rd14, %rd4;
	mul.wide.s32 	%rd15, %r12, 4;
	add.s64 	%rd16, %rd14, %rd15;
	ld.global.u32 	%r2, [%rd16];
	setp.eq.s32 	%p3, %r2, 2147483647;
	@%p3 bra 	$L__BB6_5;
	cvta.to.global.u64 	%rd17, %rd5;
	add.s64 	%rd3, %rd17, %rd12;
	ld.global.u32 	%r13, [%rd3];
	cvta.to.global.u64 	%rd19, %rd7;
	ld.global.u32 	%r14, [%rd19];
	add.s32 	%r3, %r14, %r2;
	setp.le.s32 	%p4, %r13, %r3;
	@%p4 bra 	$L__BB6_5;
	st.global.u32 	[%rd3], %r3;
	ld.global.u32 	%r15, [%rd2];
	cvta.to.global.u64 	%rd20, %rd6;
	add.s64 	%rd22, %rd20, %rd12;
	st.global.u32 	[%rd22], %r15;
$L__BB6_5:
	ret;

}
	// .globl	_ZN3cub18CUB_300001_SM_10006detail11EmptyKernelIvEEvv
.visible .entry _ZN3cub18CUB_300001_SM_10006detail11EmptyKernelIvEEvv()
{


	ret;

}


// ===== COMPILED SASS (sm_100) =====

	.target	sm_100

	.elftype	@"ET_EXEC"


//--------------------- .note.nv.tkinfo           --------------------------
	.section	.note.nv.tkinfo,"",@"SHT_NOTE"
	.sectionflags	@"SHF_NOTE_NV_TKINFO"
	.tkinfo
        /*0018*/ 	.word	0x00000002
        /*0030*/ 	.string	""
        /*0030*/ 	.string	"ptxas"
        /*0030*/ 	.string	"Cuda compilation tools, release 13.0, V13.0.88"
        /*0030*/ 	.string	"Build cuda_13.0.r13.0/compiler.36424714_0"
        /*0030*/ 	.string	"-arch sm_100 -m 64 "



//--------------------- .note.nv.cuinfo           --------------------------
	.section	.note.nv.cuinfo,"",@"SHT_NOTE"
	.sectionflags	@"SHF_NOTE_NV_CUINFO"
        /*0018*/ 	.short	0x0002
        /*001a*/ 	.short	0x0064
        /*001c*/ 	.short	0x0082
	.zero		2


//--------------------- .nv.info                  --------------------------
	.section	.nv.info,"",@"SHT_CUDA_INFO"
	.align	4


	//----- nvinfo : EIATTR_REGCOUNT
	.align		4
        /*0000*/ 	.byte	0x04, 0x2f
        /*0002*/ 	.short	(.L_44 - .L_43)
	.align		4
.L_43:
        /*0004*/ 	.word	index@(_Z15setRowMapKerneliiiiPiS_S_)
        /*0008*/ 	.word	0x00000012


	//----- nvinfo : EIATTR_FRAME_SIZE
	.align		4
.L_44:
        /*000c*/ 	.byte	0x04, 0x11
        /*000e*/ 	.short	(.L_46 - .L_45)
	.align		4
.L_45:
        /*0010*/ 	.word	index@(_Z15setRowMapKerneliiiiPiS_S_)
        /*0014*/ 	.word	0x00000000


	//----- nvinfo : EIATTR_REGCOUNT
	.align		4
.L_46:
        /*0018*/ 	.byte	0x04, 0x2f
        /*001a*/ 	.short	(.L_48 - .L_47)
	.align		4
.L_47:
        /*001c*/ 	.word	index@(_Z16changeRowsKerneliiPiS_S_)
        /*0020*/ 	.word	0x0000000e


	//----- nvinfo : EIATTR_FRAME_SIZE
	.align		4
.L_48:
        /*0024*/ 	.byte	0x04, 0x11
        /*0026*/ 	.short	(.L_50 - .L_49)
	.align		4
.L_49:
        /*0028*/ 	.word	index@(_Z16changeRowsKerneliiPiS_S_)
        /*002c*/ 	.word	0x00000000


	//----- nvinfo : EIATTR_REGCOUNT
	.align		4
.L_50:
        /*0030*/ 	.byte	0x04, 0x2f
        /*0032*/ 	.short	(.L_52 - .L_51)
	.align		4
.L_51:
        /*0034*/ 	.word	index@(_Z12selectKernelPiiiS_iiiS_)
        /*0038*/ 	.word	0x0000000e


	//----- nvinfo : EIATTR_FRAME_SIZE
	.align		4
.L_52:
        /*003c*/ 	.byte	0x04, 0x11
        /*003e*/ 	.short	(.L_54 - .L_53)
	.align		4
.L_53:
        /*0040*/ 	.word	index@(_Z12selectKernelPiiiS_iiiS_)
        /*0044*/ 	.word	0x00000000


	//----- nvinfo : EIATTR_REGCOUNT
	.align		4
.L_54:
        /*0048*/ 	.byte	0x04, 0x2f
        /*004a*/ 	.short	(.L_56 - .L_55)
	.align		4
.L_55:
        /*004c*/ 	.word	index@(_Z18DropVerticesKerneliiPiS_)
        /*0050*/ 	.word	0x0000000e


	//----- nvinfo : EIATTR_FRAME_SIZE
	.align		4
.L_56:
        /*0054*/ 	.byte	0x04, 0x11
        /*0056*/ 	.short	(.L_58 - .L_57)
	.align		4
.L_57:
        /*0058*/ 	.word	index@(_Z18DropVerticesKerneliiPiS_)
        /*005c*/ 	.word	0x00000000


	//----- nvinfo : EIATTR_REGCOUNT
	.align		4
.L_58:
        /*0060*/ 	.byte	0x04, 0x2f
        /*0062*/ 	.short	(.L_60 - .L_59)
	.align		4
.L_59:
        /*0064*/ 	.word	index@(_Z15FindMinDistanceiPiS_S_)
        /*0068*/ 	.word	0x0000000a


	//----- nvinfo : EIATTR_FRAME_SIZE
	.align		4
.L_60:
        /*006c*/ 	.byte	0x04, 0x11
        /*006e*/ 	.short	(.L_62 - .L_61)
	.align		4
.L_61:
        /*0070*/ 	.word	index@(_Z15FindMinDistanceiPiS_S_)
        /*0074*/ 	.word	0x00000000


	//----- nvinfo : EIATTR_REGCOUNT
	.align		4
.L_62:
        /*0078*/ 	.byte	0x04, 0x2f
        /*007a*/ 	.short	(.L_64 - .L_63)
	.align		4
.L_63:
        /*007c*/ 	.word	index@(_Z10FindArgMiniPiS_S_S_)
        /*0080*/ 	.word	0x0000000a


	//----- nvinfo : EIATTR_FRAME_SIZE
	.align		4
.L_64:
        /*0084*/ 	.byte	0x04, 0x11
        /*0086*/ 	.short	(.L_66 - .L_65)
	.align		4
.L_65:
        /*0088*/ 	.word	index@(_Z10FindArgMiniPiS_S_S_)
        /*008c*/ 	.word	0x00000000


	//----- nvinfo : EIATTR_REGCOUNT
	.align		4
.L_66:
        /*0090*/ 	.byte	0x04, 0x2f
        /*0092*/ 	.short	(.L_68 - .L_67)
	.align		4
.L_67:
        /*0094*/ 	.word	index@(_Z5RelaxiPiS_S_S_S_S_)
        /*0098*/ 	.word	0x0000000c


	//----- nvinfo : EIATTR_FRAME_SIZE
	.align		4
.L_68:
        /*009c*/ 	.byte	0x04, 0x11
        /*009e*/ 	.short	(.L_70 - .L_69)
	.align		4
.L_69:
        /*00a0*/ 	.word	index@(_Z5RelaxiPiS_S_S_S_S_)
        /*00a4*/ 	.word	0x00000000


	//----- nvinfo : EIATTR_REGCOUNT
	.align		4
.L_70:
        /*00a8*/ 	.byte	0x04, 0x2f
        /*00aa*/ 	.short	(.L_72 - .L_71)
	.align		4
.L_71:
        /*00ac*/ 	.word	index@(_ZN3cub18CUB_300001_SM_10006detail11EmptyKernelIvEEvv)
        /*00b0*/ 	.word	0x00000004


	//----- nvinfo : EIATTR_FRAME_SIZE
	.align		4
.L_72:
        /*00b4*/ 	.byte	0x04, 0x11
        /*00b6*/ 	.short	(.L_74 - .L_73)
	.align		4
.L_73:
        /*00b8*/ 	.word	index@(_ZN3cub18CUB_300001_SM_10006detail11EmptyKernelIvEEvv)
        /*00bc*/ 	.word	0x00000000


	//----- nvinfo : EIATTR_MIN_STACK_SIZE
	.align		4
.L_74:
        /*00c0*/ 	.byte	0x04, 0x12
        /*00c2*/ 	.short	(.L_76 - .L_75)
	.align		4
.L_75:
        /*00c4*/ 	.word	index@(_ZN3cub18CUB_300001_SM_10006detail11EmptyKernelIvEEvv)
        /*00c8*/ 	.word	0x00000000


	//----- nvinfo : EIATTR_MIN_STACK_SIZE
	.align		4
.L_76:
        /*00cc*/ 	.byte	0x04, 0x12
        /*00ce*/ 	.short	(.L_78 - .L_77)
	.align		4
.L_77:
        /*00d0*/ 	.word	index@(_Z5RelaxiPiS_S_S_S_S_)
        /*00d4*/ 	.word	0x00000000


	//----- nvinfo : EIATTR_MIN_STACK_SIZE
	.align		4
.L_78:
        /*00d8*/ 	.byte	0x04, 0x12
        /*00da*/ 	.short	(.L_80 - .L_79)
	.align		4
.L_79:
        /*00dc*/ 	.word	index@(_Z10FindArgMiniPiS_S_S_)
        /*00e0*/ 	.word	0x00000000


	//----- nvinfo : EIATTR_MIN_STACK_SIZE
	.align		4
.L_80:
        /*00e4*/ 	.byte	0x04, 0x12
        /*00e6*/ 	.short	(.L_82 - .L_81)
	.align		4
.L_81:
        /*00e8*/ 	.word	index@(_Z15FindMinDistanceiPiS_S_)
        /*00ec*/ 	.word	0x00000000


	//----- nvinfo : EIATTR_MIN_STACK_SIZE
	.align		4
.L_82:
        /*00f0*/ 	.byte	0x04, 0x12
        /*00f2*/ 	.short	(.L_84 - .L_83)
	.align		4
.L_83:
        /*00f4*/ 	.word	index@(_Z18DropVerticesKerneliiPiS_)
        /*00f8*/ 	.word	0x00000000


	//----- nvinfo : EIATTR_MIN_STACK_SIZE
	.align		4
.L_84:
        /*00fc*/ 	.byte	0x04, 0x12
        /*00fe*/ 	.short	(.L_86 - .L_85)
	.align		4
.L_85:
        /*0100*/ 	.word	index@(_Z12selectKernelPiiiS_iiiS_)
        /*0104*/ 	.word	0x00000000


	//----- nvinfo : EIATTR_MIN_STACK_SIZE
	.align		4
.L_86:
        /*0108*/ 	.byte	0x04, 0x12
        /*010a*/ 	.short	(.L_88 - .L_87)
	.align		4
.L_87:
        /*010c*/ 	.word	index@(_Z16changeRowsKerneliiPiS_S_)
        /*0110*/ 	.word	0x00000000


	//----- nvinfo : EIATTR_MIN_STACK_SIZE
	.align		4
.L_88:
        /*0114*/ 	.byte	0x04, 0x12
        /*0116*/ 	.short	(.L_90 - .L_89)
	.align		4
.L_89:
        /*0118*/ 	.word	index@(_Z15setRowMapKerneliiiiPiS_S_)
        /*011c*/ 	.word	0x00000000
.L_90:


//--------------------- .nv.compat                --------------------------
	.section	.nv.compat,"",@"SHT_CUDA_COMPAT_INFO"
	.align	4
        /*0000*/ 	.byte	0x02, 0x09, 0x00, 0x00, 0x02, 0x02, 0x01, 0x00, 0x02, 0x05, 0x05, 0x00, 0x03, 0x07, 0x01, 0x01
        /*0010*/ 	.byte	0x02, 0x03, 0x00, 0x00, 0x02, 0x06, 0x01, 0x00, 0x04, 0x0b, 0x08, 0x00, 0x09, 0x00, 0x00, 0x00
        /*0020*/ 	.byte	0x00, 0x00, 0x00, 0x00


//--------------------- .nv.info._ZN3cub18CUB_300001_SM_10006detail11EmptyKernelIvEEvv --------------------------
	.section	.nv.info._ZN3cub18CUB_300001_SM_10006detail11EmptyKernelIvEEvv,"",@"SHT_CUDA_INFO"
	.sectionflags	@""
	.align	4


	//----- nvinfo : EIATTR_CUDA_API_VERSION
	.align		4
        /*0000*/ 	.byte	0x04, 0x37
        /*0002*/ 	.short	(.L_92 - .L_91)
.L_91:
        /*0004*/ 	.word	0x00000082


	//----- nvinfo : EIATTR_SPARSE_MMA_MASK
	.align		4
.L_92:
        /*0008*/ 	.byte	0x03, 0x50
        /*000a*/ 	.short	0x0000


	//----- nvinfo : EIATTR_MAXREG_COUNT
	.align		4
        /*000c*/ 	.byte	0x03, 0x1b
        /*000e*/ 	.short	0x00ff


	//----- nvinfo : EIATTR_MERCURY_ISA_VERSION
	.align		4
        /*0010*/ 	.byte	0x03, 0x5f
        /*0012*/ 	.short	0x0101


	//----- nvinfo : EIATTR_VRC_CTA_INIT_COUNT
	.align		4
        /*0014*/ 	.byte	0x02, 0x4a
	.zero		1
	.zero		1


	//----- nvinfo : EIATTR_EXIT_INSTR_OFFSETS
	.align		4
        /*0018*/ 	.byte	0x04, 0x1c
        /*001a*/ 	.short	(.L_94 - .L_93)


	//   ....[0]....
.L_93:
        /*001c*/ 	.word	0x00000010


	//----- nvinfo : EIATTR_SW_WAR
	.align		4
.L_94:
        /*0020*/ 	.byte	0x04, 0x36
        /*0022*/ 	.short	(.L_96 - .L_95)
.L_95:
        /*0024*/ 	.word	0x00000008
.L_96:


//--------------------- .nv.info._Z5RelaxiPiS_S_S_S_S_ --------------------------
	.section	.nv.info._Z5RelaxiPiS_S_S_S_S_,"",@"SHT_CUDA_INFO"
	.sectionflags	@""
	.align	4


	//----- nvinfo : EIATTR_CUDA_API_VERSION
	.align		4
        /*0000*/ 	.byte	0x04, 0x37
        /*0002*/ 	.short	(.L_98 - .L_97)
.L_97:
        /*0004*/ 	.word	0x00000082


	//----- nvinfo : EIATTR_KPARAM_INFO
	.align		4
.L_98:
        /*0008*/ 	.byte	0x04, 0x17
        /*000a*/ 	.short	(.L_100 - .L_99)
.L_99:
        /*000c*/ 	.word	0x00000000
        /*0010*/ 	.short	0x0006
        /*0012*/ 	.short	0x0030
        /*0014*/ 	.byte	0x00, 0xf5, 0x21, 0x00


	//----- nvinfo : EIATTR_KPARAM_INFO
	.align		4
.L_100:
        /*0018*/ 	.byte	0x04, 0x17
        /*001a*/ 	.short	(.L_102 - .L_101)
.L_101:
        /*001c*/ 	.word	0x00000000
        /*0020*/ 	.short	0x0005
        /*0022*/ 	.short	0x0028
        /*0024*/ 	.byte	0x00, 0xf5, 0x21, 0x00


	//----- nvinfo : EIATTR_KPARAM_INFO
	.align		4
.L_102:
        /*0028*/ 	.byte	0x04, 0x17
        /*002a*/ 	.short	(.L_104 - .L_103)
.L_103:
        /*002c*/ 	.word	0x00000000
        /*0030*/ 	.short	0x0004
        /*0032*/ 	.short	0x0020
        /*0034*/ 	.byte	0x00, 0xf5, 0x21, 0x00


	//----- nvinfo : EIATTR_KPARAM_INFO
	.align		4
.L_104:
        /*0038*/ 	.byte	0x04, 0x17
        /*003a*/ 	.short	(.L_106 - .L_105)
.L_105:
        /*003c*/ 	.word	0x00000000
        /*0040*/ 	.short	0x0003
        /*0042*/ 	.short	0x0018
        /*0044*/ 	.byte	0x00, 0xf5, 0x21, 0x00


	//----- nvinfo : EIATTR_KPARAM_INFO
	.align		4
.L_106:
        /*0048*/ 	.byte	0x04, 0x17
        /*004a*/ 	.short	(.L_108 - .L_107)
.L_107:
        /*004c*/ 	.word	0x00000000
        /*0050*/ 	.short	0x0002
        /*0052*/ 	.short	0x0010
        /*0054*/ 	.byte	0x00, 0xf5, 0x21, 0x00


	//----- nvinfo : EIATTR_KPARAM_INFO
	.align		4
.L_108:
        /*0058*/ 	.byte	0x04, 0x17
        /*005a*/ 	.short	(.L_110 - .L_109)
.L_109:
        /*005c*/ 	.word	0x00000000
        /*0060*/ 	.short	0x0001
        /*0062*/ 	.short	0x0008
        /*0064*/ 	.byte	0x00, 0xf5, 0x21, 0x00


	//----- nvinfo : EIATTR_KPARAM_INFO
	.align		4
.L_110:
        /*0068*/ 	.byte	0x04, 0x17
        /*006a*/ 	.short	(.L_112 - .L_111)
.L_111:
        /*006c*/ 	.word	0x00000000
        /*0070*/ 	.short	0x0000
        /*0072*/ 	.short	0x0000
        /*0074*/ 	.byte	0x00, 0xf0, 0x11, 0x00


	//----- nvinfo : EIATTR_SPARSE_MMA_MASK
	.align		4
.L_112:
        /*0078*/ 	.byte	0x03, 0x50
        /*007a*/ 	.short	0x0000


	//----- nvinfo : EIATTR_MAXREG_COUNT
	.align		4
        /*007c*/ 	.byte	0x03, 0x1b
        /*007e*/ 	.short	0x00ff


	//----- nvinfo : EIATTR_MERCURY_ISA_VERSION
	.align		4
        /*0080*/ 	.byte	0x03, 0x5f
        /*0082*/ 	.short	0x0101


	//----- nvinfo : EIATTR_VRC_CTA_INIT_COUNT
	.align		4
        /*0084*/ 	.byte	0x02, 0x4a
	.zero		1
	.zero		1


	//----- nvinfo : EIATTR_EXIT_INSTR_OFFSETS
	.align		4
        /*0088*/ 	.byte	0x04, 0x1c
        /*008a*/ 	.short	(.L_114 - .L_113)


	//   ....[0]....
.L_113:
        /*008c*/ 	.word	0x000000e0


	//   ....[1]....
        /*0090*/ 	.word	0x00000120


	//   ....[2]....
        /*0094*/ 	.word	0x00000190


	//   ....[3]....
        /*0098*/ 	.word	0x00000210


	//   ....[4]....
        /*009c*/ 	.word	0x00000270


	//----- nvinfo : EIATTR_CBANK_PARAM_SIZE
	.align		4
.L_114:
        /*00a0*/ 	.byte	0x03, 0x19
        /*00a2*/ 	.short	0x0038


	//----- nvinfo : EIATTR_PARAM_CBANK
	.align		4
        /*00a4*/ 	.byte	0x04, 0x0a
        /*00a6*/ 	.short	(.L_116 - .L_115)
	.align		4
.L_115:
        /*00a8*/ 	.word	index@(.nv.constant0._Z5RelaxiPiS_S_S_S_S_)
        /*00ac*/ 	.short	0x0380
        /*00ae*/ 	.short	0x0038


	//----- nvinfo : EIATTR_SW_WAR
	.align		4
.L_116:
        /*00b0*/ 	.byte	0x04, 0x36
        /*00b2*/ 	.short	(.L_118 - .L_117)
.L_117:
        /*00b4*/ 	.word	0x00000008
.L_118:


//--------------------- .nv.info._Z10FindArgMiniPiS_S_S_ --------------------------
	.section	.nv.info._Z10FindArgMiniPiS_S_S_,"",@"SHT_CUDA_INFO"
	.sectionflags	@""
	.align	4


	//----- nvinfo : EIATTR_CUDA_API_VERSION
	.align		4
        /*0000*/ 	.byte	0x04, 0x37
        /*0002*/ 	.short	(.L_120 - .L_119)
.L_119:
        /*0004*/ 	.word	0x00000082


	//----- nvinfo : EIATTR_KPARAM_INFO
	.align		4
.L_120:
        /*0008*/ 	.byte	0x04, 0x17
        /*000a*/ 	.short	(.L_122 - .L_121)
.L_121:
        /*000c*/ 	.word	0x00000000
        /*0010*/ 	.short	0x0004
        /*0012*/ 	.short	0x0020
        /*0014*/ 	.byte	0x00, 0xf5, 0x21, 0x00


	//----- nvinfo : EIATTR_KPARAM_INFO
	.align		4
.L_122:
        /*0018*/ 	.byte	0x04, 0x17
        /*001a*/ 	.short	(.L_124 - .L_123)
.L_123:
        /*001c*/ 	.word	0x00000000
        /*0020*/ 	.short	0x0003
        /*0022*/ 	.short	0x0018
        /*0024*/ 	.byte	0x00, 0xf5, 0x21, 0x00


	//----- nvinfo : EIATTR_KPARAM_INFO
	.align		4
.L_124:
        /*0028*/ 	.byte	0x04, 0x17
        /*002a*/ 	.short	(.L_126 - .L_125)
.L_125:
        /*002c*/ 	.word	0x00000000
        /*0030*/ 	.short	0x0002
        /*0032*/ 	.short	0x0010
        /*0034*/ 	.byte	0x00, 0xf5, 0x21, 0x00


	//----- nvinfo : EIATTR_KPARAM_INFO
	.align		4
.L_126:
        /*0038*/ 	.byte	0x04, 0x17
        /*003a*/ 	.short	(.L_128 - .L_127)
.L_127:
        /*003c*/ 	.word	0x00000000
        /*0040*/ 	.short	0x0001
        /*0042*/ 	.short	0x0008
        /*0044*/ 	.byte	0x00, 0xf5, 0x21, 0x00


	//----- nvinfo : EIATTR_KPARAM_INFO
	.align		4
.L_128:
        /*0048*/ 	.byte	0x04, 0x17
        /*004a*/ 	.short	(.L_130 - .L_129)
.L_129:
        /*004c*/ 	.word	0x00000000
        /*0050*/ 	.short	0x0000
        /*0052*/ 	.short	0x0000
        /*0054*/ 	.byte	0x00, 0xf0, 0x11, 0x00


	//----- nvinfo : EIATTR_SPARSE_MMA_MASK
	.align		4
.L_130:
        /*0058*/ 	.byte	0x03, 0x50
        /*005a*/ 	.short	0x0000


	//----- nvinfo : EIATTR_MAXREG_COUNT
	.align		4
        /*005c*/ 	.byte	0x03, 0x1b
        /*005e*/ 	.short	0x00ff


	//----- nvinfo : EIATTR_MERCURY_ISA_VERSION
	.align		4
        /*0060*/ 	.byte	0x03, 0x5f
        /*0062*/ 	.short	0x0101


	//----- nvinfo : EIATTR_VRC_CTA_INIT_COUNT
	.align		4
        /*0064*/ 	.byte	0x02, 0x4a
	.zero		1
	.zero		1


	//----- nvinfo : EIATTR_EXIT_INSTR_OFFSETS
	.align		4
        /*0068*/ 	.byte	0x04, 0x1c
        /*006a*/ 	.short	(.L_132 - .L_131)


	//   ....[0]....
.L_131:
        /*006c*/ 	.word	0x00000070


	//   ....[1]....
        /*0070*/ 	.word	0x000000d0


	//   ....[2]....
        /*0074*/ 	.word	0x00000140


	//   ....[3]....
        /*0078*/ 	.word	0x00000170


	//----- nvinfo : EIATTR_CBANK_PARAM_SIZE
	.align		4
.L_132:
        /*007c*/ 	.byte	0x03, 0x19
        /*007e*/ 	.short	0x0028


	//----- nvinfo : EIATTR_PARAM_CBANK
	.align		4
        /*0080*/ 	.byte	0x04, 0x0a
        /*0082*/ 	.short	(.L_134 - .L_133)
	.align		4
.L_133:
        /*0084*/ 	.word	index@(.nv.constant0._Z10FindArgMiniPiS_S_S_)
        /*0088*/ 	.short	0x0380
        /*008a*/ 	.short	0x0028


	//----- nvinfo : EIATTR_SW_WAR
	.align		4
.L_134:
        /*008c*/ 	.byte	0x04, 0x36
        /*008e*/ 	.short	(.L_136 - .L_135)
.L_135:
        /*0090*/ 	.word	0x00000008
.L_136:


//--------------------- .nv.info._Z15FindMinDistanceiPiS_S_ --------------------------
	.section	.nv.info._Z15FindMinDistanceiPiS_S_,"",@"SHT_CUDA_INFO"
	.sectionflags	@""
	.align	4


	//----- nvinfo : EIATTR_CUDA_API_VERSION
	.align		4
        /*0000*/ 	.byte	0x04, 0x37
        /*0002*/ 	.short	(.L_138 - .L_137)
.L_137:
        /*0004*/ 	.word	0x00000082


	//----- nvinfo : EIATTR_KPARAM_INFO
	.align		4
.L_138:
        /*0008*/ 	.byte	0x04, 0x17
        /*000a*/ 	.short	(.L_140 - .L_139)
.L_139:
        /*000c*/ 	.word	0x00000000
        /*0010*/ 	.short	0x0003
        /*0012*/ 	.short	0x0018
        /*0014*/ 	.byte	0x00, 0xf5, 0x21, 0x00


	//----- nvinfo : EIATTR_KPARAM_INFO
	.align		4
.L_140:
        /*0018*/ 	.byte	0x04, 0x17
        /*001a*/ 	.short	(.L_142 - .L_141)
.L_141:
        /*001c*/ 	.word	0x00000000
        /*0020*/ 	.short	0x0002
        /*0022*/ 	.short	0x0010
        /*0024*/ 	.byte	0x00, 0xf5, 0x21, 0x00


	//----- nvinfo : EIATTR_KPARAM_INFO
	.align		4
.L_142:
        /*0028*/ 	.byte	0x04, 0x17
        /*002a*/ 	.short	(.L_144 - .L_143)
.L_143:
        /*002c*/ 	.word	0x00000000
        /*0030*/ 	.short	0x0001
        /*0032*/ 	.short	0x0008
        /*0034*/ 	.byte	0x00, 0xf5, 0x21, 0x00


	//----- nvinfo : EIATTR_KPARAM_INFO
	.align		4
.L_144:
        /*0038*/ 	.byte	0x04, 0x17
        /*003a*/ 	.short	(.L_146 - .L_145)
.L_145:
        /*003c*/ 	.word	0x00000000
        /*0040*/ 	.short	0x0000
        /*0042*/ 	.short	0x0000
        /*0044*/ 	.byte	0x00, 0xf0, 0x11, 0x00


	//----- nvinfo : EIATTR_SPARSE_MMA_MASK
	.align		4
.L_146:
        /*0048*/ 	.byte	0x03, 0x50
        /*004a*/ 	.short	0x0000


	//----- nvinfo : EIATTR_MAXREG_COUNT
	.align		4
        /*004c*/ 	.byte	0x03, 0x1b
        /*004e*/ 	.short	0x00ff


	//----- nvinfo : EIATTR_MERCURY_ISA_VERSION
	.align		4
        /*0050*/ 	.byte	0x03, 0x5f
        /*0052*/ 	.short	0x0101


	//----- nvinfo : EIATTR_INT_WARP_WIDE_INSTR_OFFSETS
	.align		4
        /*0054*/ 	.byte	0x04, 0x31
        /*0056*/ 	.short	(.L_148 - .L_147)


	//   ....[0]....
.L_147:
        /*0058*/ 	.word	0x00000120


	//   ....[1]....
        /*005c*/ 	.word	0x00000160


	//----- nvinfo : EIATTR_VRC_CTA_INIT_COUNT
	.align		4
.L_148:
        /*0060*/ 	.byte	0x02, 0x4a
	.zero		1
	.zero		1


	//----- nvinfo : EIATTR_EXIT_INSTR_OFFSETS
	.align		4
        /*0064*/ 	.byte	0x04, 0x1c
        /*0066*/ 	.short	(.L_150 - .L_149)


	//   ....[0]....
.L_149:
        /*0068*/ 	.word	0x00000070


	//   ....[1]....
        /*006c*/ 	.word	0x000000d0


	//   ....[2]....
        /*0070*/ 	.word	0x00000190


	//----- nvinfo : EIATTR_CBANK_PARAM_SIZE
	.align		4
.L_150:
        /*0074*/ 	.byte	0x03, 0x19
        /*0076*/ 	.short	0x0020


	//----- nvinfo : EIATTR_PARAM_CBANK
	.align		4
        /*0078*/ 	.byte	0x04, 0x0a
        /*007a*/ 	.short	(.L_152 - .L_151)
	.align		4
.L_151:
        /*007c*/ 	.word	index@(.nv.constant0._Z15FindMinDistanceiPiS_S_)
        /*0080*/ 	.short	0x0380
        /*0082*/ 	.short	0x0020


	//----- nvinfo : EIATTR_SW_WAR
	.align		4
.L_152:
        /*0084*/ 	.byte	0x04, 0x36
        /*0086*/ 	.short	(.L_154 - .L_153)
.L_153:
        /*0088*/ 	.word	0x00000008
.L_154:


//--------------------- .nv.info._Z18DropVerticesKerneliiPiS_ --------------------------
	.section	.nv.info._Z18DropVerticesKerneliiPiS_,"",@"SHT_CUDA_INFO"
	.sectionflags	@""
	.align	4


	//----- nvinfo : EIATTR_CUDA_API_VERSION
	.align		4
        /*0000*/ 	.byte	0x04, 0x37
        /*0002*/ 	.short	(.L_156 - .L_155)
.L_155:
        /*0004*/ 	.word	0x00000082


	//----- nvinfo : EIATTR_KPARAM_INFO
	.align		4
.L_156:
        /*0008*/ 	.byte	0x04, 0x17
        /*000a*/ 	.short	(.L_158 - .L_157)
.L_157:
        /*000c*/ 	.word	0x00000000
        /*0010*/ 	.short	0x0003
        /*0012*/ 	.short	0x0010
        /*0014*/ 	.byte	0x00, 0xf5, 0x21, 0x00


	//----- nvinfo : EIATTR_KPARAM_INFO
	.align		4
.L_158:
        /*0018*/ 	.byte	0x04, 0x17
        /*001a*/ 	.short	(.L_160 - .L_159)
.L_159:
        /*001c*/ 	.word	0x00000000
        /*0020*/ 	.short	0x0002
        /*0022*/ 	.short	0x0008
        /*0024*/ 	.byte	0x00, 0xf5, 0x21, 0x00


	//----- nvinfo : EIATTR_KPARAM_INFO
	.align		4
.L_160:
        /*0028*/ 	.byte	0x04, 0x17
        /*002a*/ 	.short	(.L_162 - .L_161)
.L_161:
        /*002c*/ 	.word	0x00000000
        /*0030*/ 	.short	0x0001
        /*0032*/ 	.short	0x0004
        /*0034*/ 	.byte	0x00, 0xf0, 0x11, 0x00


	//----- nvinfo : EIATTR_KPARAM_INFO
	.align		4
.L_162:
        /*0038*/ 	.byte	0x04, 0x17
        /*003a*/ 	.short	(.L_164 - .L_163)
.L_163:
        /*003c*/ 	.word	0x00000000
        /*0040*/ 	.short	0x0000
        /*0042*/ 	.short	0x0000
        /*0044*/ 	.byte	0x00, 0xf0, 0x11, 0x00


	//----- nvinfo : EIATTR_SPARSE_MMA_MASK
	.align		4
.L_164:
        /*0048*/ 	.byte	0x03, 0x50
        /*004a*/ 	.short	0x0000


	//----- nvinfo : EIATTR_MAXREG_COUNT
	.align		4
        /*004c*/ 	.byte	0x03, 0x1b
        /*004e*/ 	.short	0x00ff


	//----- nvinfo : EIATTR_MERCURY_ISA_VERSION
	.align		4
        /*0050*/ 	.byte	0x03, 0x5f
        /*0052*/ 	.short	0x0101


	//----- nvinfo : EIATTR_VRC_CTA_INIT_COUNT
	.align		4
        /*0054*/ 	.byte	0x02, 0x4a
	.zero		1
	.zero		1


	//----- nvinfo : EIATTR_EXIT_INSTR_OFFSETS
	.align		4
        /*0058*/ 	.byte	0x04, 0x1c
        /*005a*/ 	.short	(.L_166 - .L_165)


	//   ....[0]....
.L_165:
        /*005c*/ 	.word	0x00000220


	//   ....[1]....
        /*0060*/ 	.word	0x00000480


	//   ....[2]....
        /*0064*/ 	.word	0x000004e0


	//----- nvinfo : EIATTR_CBANK_PARAM_SIZE
	.align		4
.L_166:
        /*0068*/ 	.byte	0x03, 0x19
        /*006a*/ 	.short	0x0018


	//----- nvinfo : EIATTR_PARAM_CBANK
	.align		4
        /*006c*/ 	.byte	0x04, 0x0a
        /*006e*/ 	.short	(.L_168 - .L_167)
	.align		4
.L_167:
        /*0070*/ 	.word	index@(.nv.constant0._Z18DropVerticesKerneliiPiS_)
        /*0074*/ 	.short	0x0380
        /*0076*/ 	.short	0x0018


	//----- nvinfo : EIATTR_SW_WAR
	.align		4
.L_168:
        /*0078*/ 	.byte	0x04, 0x36
        /*007a*/ 	.short	(.L_170 - .L_169)
.L_169:
        /*007c*/ 	.word	0x00000008
.L_170:


//--------------------- .nv.info._Z12selectKernelPiiiS_iiiS_ --------------------------
	.section	.nv.info._Z12selectKernelPiiiS_iiiS_,"",@"SHT_CUDA_INFO"
	.sectionflags	@""
	.align	4


	//----- nvinfo : EIATTR_CUDA_API_VERSION
	.align		4
        /*0000*/ 	.byte	0x04, 0x37
        /*0002*/ 	.short	(.L_172 - .L_171)
.L_171:
        /*0004*/ 	.word	0x00000082


	//----- nvinfo : EIATTR_KPARAM_INFO
	.align		4
.L_172:
        /*0008*/ 	.byte	0x04, 0x17
        /*000a*/ 	.short	(.L_174 - .L_173)
.L_173:
        /*000c*/ 	.word	0x00000000
        /*0010*/ 	.short	0x0007
        /*0012*/ 	.short	0x0028
        /*0014*/ 	.byte	0x00, 0xf5, 0x21, 0x00


	//----- nvinfo : EIATTR_KPARAM_INFO
	.align		4
.L_174:
        /*0018*/ 	.byte	0x04, 0x17
        /*001a*/ 	.short	(.L_176 - .L_175)
.L_175:
        /*001c*/ 	.word	0x00000000
        /*0020*/ 	.short	0x0006
        /*0022*/ 	.short	0x0020
        /*0024*/ 	.byte	0x00, 0xf0, 0x11, 0x00


	//----- nvinfo : EIATTR_KPARAM_INFO
	.align		4
.L_176:
        /*0028*/ 	.byte	0x04, 0x17
        /*002a*/ 	.short	(.L_178 - .L_177)
.L_177:
        /*002c*/ 	.word	0x00000000
        /*0030*/ 	.short	0x0005
        /*0032*/ 	.short	0x001c
        /*0034*/ 	.byte	0x00, 0xf0, 0x11, 0x00


	//----- nvinfo : EIATTR_KPARAM_INFO
	.align		4
.L_178:
        /*0038*/ 	.byte	0x04, 0x17
        /*003a*/ 	.short	(.L_180 - .L_179)
.L_179:
        /*003c*/ 	.word	0x00000000
        /*0040*/ 	.short	0x0004
        /*0042*/ 	.short	0x0018
        /*0044*/ 	.byte	0x00, 0xf0, 0x11, 0x00


	//----- nvinfo : EIATTR_KPARAM_INFO
	.align		4
.L_180:
        /*0048*/ 	.byte	0x04, 0x17
        /*004a*/ 	.short	(.L_182 - .L_181)
.L_181:
        /*004c*/ 	.word	0x00000000
        /*0050*/ 	.short	0x0003
        /*0052*/ 	.short	0x0010
        /*0054*/ 	.byte	0x00, 0xf5, 0x21, 0x00


	//----- nvinfo : EIATTR_KPARAM_INFO
	.align		4
.L_182:
        /*0058*/ 	.byte	0x04, 0x17
        /*005a*/ 	.short	(.L_184 - .L_183)
.L_183:
        /*005c*/ 	.word	0x00000000
        /*0060*/ 	.short	0x0002
        /*0062*/ 	.short	0x000c
        /*0064*/ 	.byte	0x00, 0xf0, 0x11, 0x00


	//----- nvinfo : EIATTR_KPARAM_INFO
	.align		4
.L_184:
        /*0068*/ 	.byte	0x04, 0x17
        /*006a*/ 	.short	(.L_186 - .L_185)
.L_185:
        /*006c*/ 	.word	0x00000000
        /*0070*/ 	.short	0x0001
        /*0072*/ 	.short	0x0008
        /*0074*/ 	.byte	0x00, 0xf0, 0x11, 0x00


	//----- nvinfo : EIATTR_KPARAM_INFO
	.align		4
.L_186:
        /*0078*/ 	.byte	0x04, 0x17
        /*007a*/ 	.short	(.L_188 - .L_187)
.L_187:
        /*007c*/ 	.word	0x00000000
        /*0080*/ 	.short	0x0000
        /*0082*/ 	.short	0x0000
        /*0084*/ 	.byte	0x00, 0xf5, 0x21, 0x00


	//----- nvinfo : EIATTR_SPARSE_MMA_MASK
	.align		4
.L_188:
        /*0088*/ 	.byte	0x03, 0x50
        /*008a*/ 	.short	0x0000


	//----- nvinfo : EIATTR_MAXREG_COUNT
	.align		4
        /*008c*/ 	.byte	0x03, 0x1b
        /*008e*/ 	.short	0x00ff


	//----- nvinfo : EIATTR_MERCURY_ISA_VERSION
	.align		4
        /*0090*/ 	.byte	0x03, 0x5f
        /*0092*/ 	.short	0x0101


	//----- nvinfo : EIATTR_INT_WARP_WIDE_INSTR_OFFSETS
	.align		4
        /*0094*/ 	.byte	0x04, 0x31
        /*0096*/ 	.short	(.L_190 - .L_189)


	//   ....[0]....
.L_189:
        /*0098*/ 	.word	0x00000120


	//   ....[1]....
        /*009c*/ 	.word	0x00000200


	//----- nvinfo : EIATTR_VRC_CTA_INIT_COUNT
	.align		4
.L_190:
        /*00a0*/ 	.byte	0x02, 0x4a
	.zero		1
	.zero		1


	//----- nvinfo : EIATTR_EXIT_INSTR_OFFSETS
	.align		4
        /*00a4*/ 	.byte	0x04, 0x1c
        /*00a6*/ 	.short	(.L_192 - .L_191)


	//   ....[0]....
.L_191:
        /*00a8*/ 	.word	0x00000070


	//   ....[1]....
        /*00ac*/ 	.word	0x00000100


	//   ....[2]....
        /*00b0*/ 	.word	0x00000240


	//----- nvinfo : EIATTR_CBANK_PARAM_SIZE
	.align		4
.L_192:
        /*00b4*/ 	.byte	0x03, 0x19
        /*00b6*/ 	.short	0x0030


	//----- nvinfo : EIATTR_PARAM_CBANK
	.align		4
        /*00b8*/ 	.byte	0x04, 0x0a
        /*00ba*/ 	.short	(.L_194 - .L_193)
	.align		4
.L_193:
        /*00bc*/ 	.word	index@(.nv.constant0._Z12selectKernelPiiiS_iiiS_)
        /*00c0*/ 	.short	0x0380
        /*00c2*/ 	.short	0x0030


	//----- nvinfo : EIATTR_SW_WAR
	.align		4
.L_194:
        /*00c4*/ 	.byte	0x04, 0x36
        /*00c6*/ 	.short	(.L_196 - .L_195)
.L_195:
        /*00c8*/ 	.word	0x00000008
.L_196:


//--------------------- .nv.info._Z16changeRowsKerneliiPiS_S_ --------------------------
	.section	.nv.info._Z16changeRowsKerneliiPiS_S_,"",@"SHT_CUDA_INFO"
	.sectionflags	@""
	.align	4


	//----- nvinfo : EIATTR_CUDA_API_VERSION
	.align		4
        /*0000*/ 	.byte	0x04, 0x37
        /*0002*/ 	.short	(.L_198 - .L_197)
.L_197:
        /*0004*/ 	.word	0x00000082


	//----- nvinfo : EIATTR_KPARAM_INFO
	.align		4
.L_198:
        /*0008*/ 	.byte	0x04, 0x17
        /*000a*/ 	.short	(.L_200 - .L_199)
.L_199:
        /*000c*/ 	.word	0x00000000
        /*0010*/ 	.short	0x0004
        /*0012*/ 	.short	0x0018
        /*0014*/ 	.byte	0x00, 0xf5, 0x21, 0x00


	//----- nvinfo : EIATTR_KPARAM_INFO
	.align		4
.L_200:
        /*0018*/ 	.byte	0x04, 0x17
        /*001a*/ 	.short	(.L_202 - .L_201)
.L_201:
        /*001c*/ 	.word	0x00000000
        /*0020*/ 	.short	0x0003
        /*0022*/ 	.short	0x0010
        /*0024*/ 	.byte	0x00, 0xf5, 0x21, 0x00


	//----- nvinfo : EIATTR_KPARAM_INFO
	.align		4
.L_202:
        /*0028*/ 	.byte	0x04, 0x17
        /*002a*/ 	.short	(.L_204 - .L_203)
.L_203:
        /*002c*/ 	.word	0x00000000
        /*0030*/ 	.short	0x0002
        /*0032*/ 	.short	0x0008
        /*0034*/ 	.byte	0x00, 0xf5, 0x21, 0x00


	//----- nvinfo : EIATTR_KPARAM_INFO
	.align		4
.L_204:
        /*0038*/ 	.byte	0x04, 0x17
        /*003a*/ 	.short	(.L_206 - .L_205)
.L_205:
        /*003c*/ 	.word	0x00000000
        /*0040*/ 	.short	0x0001
        /*0042*/ 	.short	0x0004
        /*0044*/ 	.byte	0x00, 0xf0, 0x11, 0x00


	//----- nvinfo : EIATTR_KPARAM_INFO
	.align		4
.L_206:
        /*0048*/ 	.byte	0x04, 0x17
        /*004a*/ 	.short	(.L_208 - .L_207)
.L_207:
        /*004c*/ 	.word	0x00000000
        /*0050*/ 	.short	0x0000
        /*0052*/ 	.short	0x0000
        /*0054*/ 	.byte	0x00, 0xf0, 0x11, 0x00


	//----- nvinfo : EIATTR_SPARSE_MMA_MASK
	.align		4
.L_208:
        /*0058*/ 	.byte	0x03, 0x50
        /*005a*/ 	.short	0x0000


	//----- nvinfo : EIATTR_MAXREG_COUNT
	.align		4
        /*005c*/ 	.byte	0x03, 0x1b
        /*005e*/ 	.short	0x00ff


	//----- nvinfo : EIATTR_MERCURY_ISA_VERSION
	.align		4
        /*0060*/ 	.byte	0x03, 0x5f
        /*0062*/ 	.short	0x0101


	//----- nvinfo : EIATTR_VRC_CTA_INIT_COUNT
	.align		4
        /*0064*/ 	.byte	0x02, 0x4a
	.zero		1
	.zero		1


	//----- nvinfo : EIATTR_EXIT_INSTR_OFFSETS
	.align		4
        /*0068*/ 	.byte	0x04, 0x1c
        /*006a*/ 	.short	(.L_210 - .L_209)


	//   ....[0]....
.L_209:
        /*006c*/ 	.word	0x00000200


	//   ....[1]....
        /*0070*/ 	.word	0x000002f0


	//----- nvinfo : EIATTR_CBANK_PARAM_SIZE
	.align		4
.L_210:
        /*0074*/ 	.byte	0x03, 0x19
        /*0076*/ 	.short	0x0020


	//----- nvinfo : EIATTR_PARAM_CBANK
	.align		4
        /*0078*/ 	.byte	0x04, 0x0a
        /*007a*/ 	.short	(.L_212 - .L_211)
	.align		4
.L_211:
        /*007c*/ 	.word	index@(.nv.constant0._Z16changeRowsKerneliiPiS_S_)
        /*0080*/ 	.short	0x0380
        /*0082*/ 	.short	0x0020


	//----- nvinfo : EIATTR_SW_WAR
	.align		4
.L_212:
        /*0084*/ 	.byte	0x04, 0x36
        /*0086*/ 	.short	(.L_214 - .L_213)
.L_213:
        /*0088*/ 	.word	0x00000008
.L_214:


//--------------------- .nv.info._Z15setRowMapKerneliiiiPiS_S_ --------------------------
	.section	.nv.info._Z15setRowMapKerneliiiiPiS_S_,"",@"SHT_CUDA_INFO"
	.sectionflags	@""
	.align	4


	//----- nvinfo : EIATTR_CUDA_API_VERSION
	.align		4
        /*0000*/ 	.byte	0x04, 0x37
        /*0002*/ 	.short	(.L_216 - .L_215)
.L_215:
        /*0004*/ 	.word	0x00000082


	//----- nvinfo : EIATTR_KPARAM_INFO
	.align		4
.L_216:
        /*0008*/ 	.byte	0x04, 0x17
        /*000a*/ 	.short	(.L_218 - .L_217)
.L_217:
        /*000c*/ 	.word	0x00000000
        /*0010*/ 	.short	0x0006
        /*0012*/ 	.short	0x0020
        /*0014*/ 	.byte	0x00, 0xf5, 0x21, 0x00


	//----- nvinfo : EIATTR_KPARAM_INFO
	.align		4
.L_218:
        /*0018*/ 	.byte	0x04, 0x17
        /*001a*/ 	.short	(.L_220 - .L_219)
.L_219:
        /*001c*/ 	.word	0x00000000
        /*0020*/ 	.short	0x0005
        /*0022*/ 	.short	0x0018
        /*0024*/ 	.byte	0x00, 0xf5, 0x21, 0x00


	//----- nvinfo : EIATTR_KPARAM_INFO
	.align		4
.L_220:
        /*0028*/ 	.byte	0x04, 0x17
        /*002a*/ 	.short	(.L_222 - .L_221)
.L_221:
        /*002c*/ 	.word	0x00000000
        /*0030*/ 	.short	0x0004
        /*0032*/ 	.short	0x0010
        /*0034*/ 	.byte	0x00, 0xf5, 0x21, 0x00


	//----- nvinfo : EIATTR_KPARAM_INFO
	.align		4
.L_222:
        /*0038*/ 	.byte	0x04, 0x17
        /*003a*/ 	.short	(.L_224 - .L_223)
.L_223:
        /*003c*/ 	.word	0x00000000
        /*0040*/ 	.short	0x0003
        /*0042*/ 	.short	0x000c
        /*0044*/ 	.byte	0x00, 0xf0, 0x11, 0x00


	//----- nvinfo : EIATTR_KPARAM_INFO
	.align		4
.L_224:
        /*0048*/ 	.byte	0x04, 0x17
        /*004a*/ 	.short	(.L_226 - .L_225)
.L_225:
        /*004c*/ 	.word	0x00000000
        /*0050*/ 	.short	0x0002
        /*0052*/ 	.short	0x0008
        /*0054*/ 	.byte	0x00, 0xf0, 0x11, 0x00


	//----- nvinfo : EIATTR_KPARAM_INFO
	.align		4
.L_226:
        /*0058*/ 	.byte	0x04, 0x17
        /*005a*/ 	.short	(.L_228 - .L_227)
.L_227:
        /*005c*/ 	.word	0x00000000
        /*0060*/ 	.short	0x0001
        /*0062*/ 	.short	0x0004
        /*0064*/ 	.byte	0x00, 0xf0, 0x11, 0x00


	//----- nvinfo : EIATTR_KPARAM_INFO
	.align		4
.L_228:
        /*0068*/ 	.byte	0x04, 0x17
        /*006a*/ 	.short	(.L_230 - .L_229)
.L_229:
        /*006c*/ 	.word	0x00000000
        /*0070*/ 	.short	0x0000
        /*0072*/ 	.short	0x0000
        /*0074*/ 	.byte	0x00, 0xf0, 0x11, 0x00


	//----- nvinfo : EIATTR_SPARSE_MMA_MASK
	.align		4
.L_230:
        /*0078*/ 	.byte	0x03, 0x50
        /*007a*/ 	.short	0x0000


	//----- nvinfo : EIATTR_MAXREG_COUNT
	.align		4
        /*007c*/ 	.byte	0x03, 0x1b
        /*007e*/ 	.short	0x00ff


	//----- nvinfo : EIATTR_MERCURY_ISA_VERSION
	.align		4
        /*0080*/ 	.byte	0x03, 0x5f
        /*0082*/ 	.short	0x0101


	//----- nvinfo : EIATTR_VRC_CTA_INIT_COUNT
	.align		4
        /*0084*/ 	.byte	0x02, 0x4a
	.zero		1
	.zero		1


	//----- nvinfo : EIATTR_EXIT_INSTR_OFFSETS
	.align		4
        /*0088*/ 	.byte	0x04, 0x1c
        /*008a*/ 	.short	(.L_232 - .L_231)


	//   ....[0]....
.L_231:
        /*008c*/ 	.word	0x00000200


	//   ....[1]....
        /*0090*/ 	.word	0x000002e0


	//   ....[2]....
        /*0094*/ 	.word	0x00000320


	//----- nvinfo : EIATTR_CBANK_PARAM_SIZE
	.align		4
.L_232:
        /*0098*/ 	.byte	0x03, 0x19
        /*009a*/ 	.short	0x0028


	//----- nvinfo : EIATTR_PARAM_CBANK
	.align		4
        /*009c*/ 	.byte	0x04, 0x0a
        /*009e*/ 	.short	(.L_234 - .L_233)
	.align		4
.L_233:
        /*00a0*/ 	.word	index@(.nv.constant0._Z15setRowMapKerneliiiiPiS_S_)
        /*00a4*/ 	.short	0x0380
        /*00a6*/ 	.short	0x0028


	//----- nvinfo : EIATTR_SW_WAR
	.align		4
.L_234:
        /*00a8*/ 	.byte	0x04, 0x36
        /*00aa*/ 	.short	(.L_236 - .L_235)
.L_235:
        /*00ac*/ 	.word	0x00000008
.L_236:


//--------------------- .nv.callgraph             --------------------------
	.section	.nv.callgraph,"",@"SHT_CUDA_CALLGRAPH"
	.align	4
	.sectionentsize	8
	.align		4
        /*0000*/ 	.word	0x00000000
	.align		4
        /*0004*/ 	.word	0xffffffff
	.align		4
        /*0008*/ 	.word	0x00000000
	.align		4
        /*000c*/ 	.word	0xfffffffe
	.align		4
        /*0010*/ 	.word	0x00000000
	.align		4
        /*0014*/ 	.word	0xfffffffd
	.align		4
        /*0018*/ 	.word	0x00000000
	.align		4
        /*001c*/ 	.word	0xfffffffc


//--------------------- .nv.constant4             --------------------------
	.section	.nv.constant4,"a",@progbits
	.align	8
	.align		8
.nv.constant4:
        /*0000*/ 	.dword	_ZN34_INTERNAL_98f417d0_4_k_cu_f423d2954cuda3std3__45__cpo5beginE
	.align		8
        /*0008*/ 	.dword	_ZN34_INTERNAL_98f417d0_4_k_cu_f423d2954cuda3std3__45__cpo3endE
	.align		8
        /*0010*/ 	.dword	_ZN34_INTERNAL_98f417d0_4_k_cu_f423d2954cuda3std3__45__cpo6cbeginE
	.align		8
        /*0018*/ 	.dword	_ZN34_INTERNAL_98f417d0_4_k_cu_f423d2954cuda3std3__45__cpo4cendE
	.align		8
        /*0020*/ 	.dword	_ZN34_INTERNAL_98f417d0_4_k_cu_f423d2954cuda3std3__45__cpo6rbeginE
	.align		8
        /*0028*/ 	.dword	_ZN34_INTERNAL_98f417d0_4_k_cu_f423d2954cuda3std3__45__cpo4rendE
	.align		8
        /*0030*/ 	.dword	_ZN34_INTERNAL_98f417d0_4_k_cu_f423d2954cuda3std3__45__cpo7crbeginE
	.align		8
        /*0038*/ 	.dword	_ZN34_INTERNAL_98f417d0_4_k_cu_f423d2954cuda3std3__45__cpo5crendE
	.align		8
        /*0040*/ 	.dword	_ZN34_INTERNAL_98f417d0_4_k_cu_f423d2954cuda3std3__436_GLOBAL__N__98f417d0_4_k_cu_f423d2956ignoreE
	.align		8
        /*0048*/ 	.dword	_ZN34_INTERNAL_98f417d0_4_k_cu_f423d2954cuda3std3__419piecewise_constructE
	.align		8
        /*0050*/ 	.dword	_ZN34_INTERNAL_98f417d0_4_k_cu_f423d2954cuda3std3__48in_placeE
	.align		8
        /*0058*/ 	.dword	_ZN34_INTERNAL_98f417d0_4_k_cu_f423d2954cuda3std3__420unreachable_sentinelE
	.align		8
        /*0060*/ 	.dword	_ZN34_INTERNAL_98f417d0_4_k_cu_f423d2954cuda3std3__47nulloptE
	.align		8
        /*0068*/ 	.dword	_ZN34_INTERNAL_98f417d0_4_k_cu_f423d2954cuda3std3__48unexpectE
	.align		8
        /*0070*/ 	.dword	_ZN34_INTERNAL_98f417d0_4_k_cu_f423d2954cuda3std6ranges3__45__cpo4swapE
	.align		8
        /*0078*/ 	.dword	_ZN34_INTERNAL_98f417d0_4_k_cu_f423d2954cuda3std6ranges3__45__cpo9iter_moveE
	.align		8
        /*0080*/ 	.dword	_ZN34_INTERNAL_98f417d0_4_k_cu_f423d2954cuda3std6ranges3__45__cpo5beginE
	.align		8
        /*0088*/ 	.dword	_ZN34_INTERNAL_98f417d0_4_k_cu_f423d2954cuda3std6ranges3__45__cpo3endE
	.align		8
        /*0090*/ 	.dword	_ZN34_INTERNAL_98f417d0_4_k_cu_f423d2954cuda3std6ranges3__45__cpo6cbeginE
	.align		8
        /*0098*/ 	.dword	_ZN34_INTERNAL_98f417d0_4_k_cu_f423d2954cuda3std6ranges3__45__cpo4cendE
	.align		8
        /*00a0*/ 	.dword	_ZN34_INTERNAL_98f417d0_4_k_cu_f423d2954cuda3std6ranges3__45__cpo7advanceE
	.align		8
        /*00a8*/ 	.dword	_ZN34_INTERNAL_98f417d0_4_k_cu_f423d2954cuda3std6ranges3__45__cpo9iter_swapE
	.align		8
        /*00b0*/ 	.dword	_ZN34_INTERNAL_98f417d0_4_k_cu_f423d2954cuda3std6ranges3__45__cpo4nextE
	.align		8
        /*00b8*/ 	.dword	_ZN34_INTERNAL_98f417d0_4_k_cu_f423d2954cuda3std6ranges3__45__cpo4prevE
	.align		8
        /*00c0*/ 	.dword	_ZN34_INTERNAL_98f417d0_4_k_cu_f423d2954cuda3std6ranges3__45__cpo4dataE
	.align		8
        /*00c8*/ 	.dword	_ZN34_INTERNAL_98f417d0_4_k_cu_f423d2954cuda3std6ranges3__45__cpo5cdataE
	.align		8
        /*00d0*/ 	.dword	_ZN34_INTERNAL_98f417d0_4_k_cu_f423d2954cuda3std6ranges3__45__cpo4sizeE
	.align		8
        /*00d8*/ 	.dword	_ZN34_INTERNAL_98f417d0_4_k_cu_f423d2954cuda3std6ranges3__45__cpo5ssizeE
	.align		8
        /*00e0*/ 	.dword	_ZN34_INTERNAL_98f417d0_4_k_cu_f423d2954cuda3std6ranges3__45__cpo8distanceE
	.align		8
        /*00e8*/ 	.dword	_ZN34_INTERNAL_98f417d0_4_k_cu_f423d2956thrust24THRUST_300001_SM_1000_NS8cuda_cub3parE
	.align		8
        /*00f0*/ 	.dword	_ZN34_INTERNAL_98f417d0_4_k_cu_f423d2956thrust24THRUST_300001_SM_1000_NS8cuda_cub10par_nosyncE
	.align		8
        /*00f8*/ 	.dword	_ZN34_INTERNAL_98f417d0_4_k_cu_f423d2956thrust24THRUST_300001_SM_1000_NS6system6detail10sequential3seqE
	.align		8
        /*0100*/ 	.dword	_ZN34_INTERNAL_98f417d0_4_k_cu_f423d2956thrust24THRUST_300001_SM_1000_NS12placeholders2_1E
	.align		8
        /*0108*/ 	.dword	_ZN34_INTERNAL_98f417d0_4_k_cu_f423d2956thrust24THRUST_300001_SM_1000_NS12placeholders2_2E
	.align		8
        /*0110*/ 	.dword	_ZN34_INTERNAL_98f417d0_4_k_cu_f423d2956thrust24THRUST_300001_SM_1000_NS12placeholders2_3E
	.align		8
        /*0118*/ 	.dword	_ZN34_INTERNAL_98f417d0_4_k_cu_f423d2956thrust24THRUST_300001_SM_1000_NS12placeholders2_4E
	.align		8
        /*0120*/ 	.dword	_ZN34_INTERNAL_98f417d0_4_k_cu_f423d2956thrust24THRUST_300001_SM_1000_NS12placeholders2_5E
	.align		8
        /*0128*/ 	.dword	_ZN34_INTERNAL_98f417d0_4_k_cu_f423d2956thrust24THRUST_300001_SM_1000_NS12placeholders2_6E
	.align		8
        /*0130*/ 	.dword	_ZN34_INTERNAL_98f417d0_4_k_cu_f423d2956thrust24THRUST_300001_SM_1000_NS12placeholders2_7E
	.align		8
        /*0138*/ 	.dword	_ZN34_INTERNAL_98f417d0_4_k_cu_f423d2956thrust24THRUST_300001_SM_1000_NS12placeholders2_8E
	.align		8
        /*0140*/ 	.dword	_ZN34_INTERNAL_98f417d0_4_k_cu_f423d2956thrust24THRUST_300001_SM_1000_NS12placeholders2_9E
	.align		8
        /*0148*/ 	.dword	_ZN34_INTERNAL_98f417d0_4_k_cu_f423d2956thrust24THRUST_300001_SM_1000_NS12placeholders3_10E
	.align		8
        /*0150*/ 	.dword	_ZN34_INTERNAL_98f417d0_4_k_cu_f423d2956thrust24THRUST_300001_SM_1000_NS3seqE


//--------------------- .text._ZN3cub18CUB_300001_SM_10006detail11EmptyKernelIvEEvv --------------------------
	.section	.text._ZN3cub18CUB_300001_SM_10006detail11EmptyKernelIvEEvv,"ax",@progbits
	.align	128
        .global         _ZN3cub18CUB_300001_SM_10006detail11EmptyKernelIvEEvv
        .type           _ZN3cub18CUB_300001_SM_10006detail11EmptyKernelIvEEvv,@function
        .size           _ZN3cub18CUB_300001_SM_10006detail11EmptyKernelIvEEvv,(.L_x_8 - _ZN3cub18CUB_300001_SM_10006detail11EmptyKernelIvEEvv)
        .other          _ZN3cub18CUB_300001_SM_10006detail11EmptyKernelIvEEvv,@"STO_CUDA_ENTRY STV_DEFAULT"
_ZN3cub18CUB_300001_SM_10006detail11EmptyKernelIvEEvv:
.text._ZN3cub18CUB_300001_SM_10006detail11EmptyKernelIvEEvv:
[----:B------:R-:W-:Y:S01]  /*0000*/  LDC R1, c[0x0][0x37c] ;  /* 0x0000df00ff017b82 */ /* 0x000fe20000000800 */
[----:B------:R-:W-:Y:S05]  /*0010*/  EXIT ;  /* 0x000000000000794d */ /* 0x000fea0003800000 */
.L_x_0:
[----:B------:R-:W-:-:S00]  /*0020*/  BRA `(.L_x_0) ;  /* 0xfffffffc00fc7947 */ /* 0x000fc0000383ffff */
[----:B------:R-:W-:-:S00]  /*0030*/  NOP ;  /* 0x0000000000007918 */ /* 0x000fc00000000000 */
        /* <DEDUP_REMOVED lines=12> */
.L_x_8:


//--------------------- .text._Z5RelaxiPiS_S_S_S_S_ --------------------------
	.section	.text._Z5RelaxiPiS_S_S_S_S_,"ax",@progbits
	.align	128
        .global         _Z5RelaxiPiS_S_S_S_S_
        .type           _Z5RelaxiPiS_S_S_S_S_,@function
        .size           _Z5RelaxiPiS_S_S_S_S_,(.L_x_9 - _Z5RelaxiPiS_S_S_S_S_)
        .other          _Z5RelaxiPiS_S_S_S_S_,@"STO_CUDA_ENTRY STV_DEFAULT"
_Z5RelaxiPiS_S_S_S_S_:
.text._Z5RelaxiPiS_S_S_S_S_:
[----:B------:R-:W-:Y:S08]  /*0000*/  LDC R1, c[0x0][0x37c] ;  /* 0x0000df00ff017b82 */ /* 0x000ff00000000800 */
[----:B------:R-:W0:Y:S01]  /*0010*/  LDC.64 R2, c[0x0][0x3b0] ;  /* 0x0000ec00ff027b82 */ /* 0x000e220000000a00 */
[----:B------:R-:W0:Y:S01]  /*0020*/  LDCU.64 UR4, c[0x0][0x358] ;  /* 0x00006b00ff0477ac */ /* 0x000e220008000a00 */
[----:B------:R-:W1:Y:S01]  /*0030*/  S2R R9, SR_TID.X ;  /* 0x0000000000097919 */ /* 0x000e620000002100 */
[----:B------:R-:W2:Y:S05]  /*0040*/  LDCU UR7, c[0x0][0x380] ;  /* 0x00007000ff0777ac */ /* 0x000eaa0008000800 */
[----:B------:R-:W1:Y:S08]  /*0050*/  S2UR UR6, SR_CTAID.X ;  /* 0x00000000000679c3 */ /* 0x000e700000002500 */
[----:B------:R-:W1:Y:S01]  /*0060*/  LDC R0, c[0x0][0x360] ;  /* 0x0000d800ff007b82 */ /* 0x000e620000000800 */
[----:B0-----:R-:W3:Y:S07]  /*0070*/  LDG.E R5, desc[UR4][R2.64] ;  /* 0x0000000402057981 */ /* 0x001eee000c1e1900 */
[----:B------:R-:W3:Y:S01]  /*0080*/  LDC.64 R6, c[0x0][0x390] ;  /* 0x0000e400ff067b82 */ /* 0x000ee20000000a00 */
[----:B-1----:R-:W-:-:S02]  /*0090*/  IMAD R0, R0, UR6, R9 ;  /* 0x0000000600007c24 */ /* 0x002fc4000f8e0209 */
[----:B------:R-:W-:-:S03]  /*00a0*/  HFMA2 R9, -RZ, RZ, 0, 5.9604644775390625e-08 ;  /* 0x00000001ff097431 */ /* 0x000fc600000001ff */
[----:B--2---:R-:W-:Y:S01]  /*00b0*/  ISETP.GE.AND P0, PT, R0, UR7, PT ;  /* 0x0000000700007c0c */ /* 0x004fe2000bf06270 */
[----:B---3--:R-:W-:-:S05]  /*00c0*/  IMAD.WIDE R4, R5, 0x4, R6 ;  /* 0x0000000405047825 */ /* 0x008fca00078e0206 */
[----:B------:R0:W-:Y:S07]  /*00d0*/  STG.E desc[UR4][R4.64], R9 ;  /* 0x0000000904007986 */ /* 0x0001ee000c101904 */
[----:B------:R-:W-:Y:S05]  /*00e0*/  @P0 EXIT ;  /* 0x000000000000094d */ /* 0x000fea0003800000 */
[----:B0-----:R-:W-:-:S06]  /*00f0*/  IMAD.WIDE R4, R0, 0x4, R6 ;  /* 0x0000000400047825 */ /* 0x001fcc00078e0206 */
[----:B------:R-:W2:Y:S02]  /*0100*/  LDG.E R4, desc[UR4][R4.64] ;  /* 0x0000000404047981 */ /* 0x000ea4000c1e1900 */
[----:B--2---:R-:W-:-:S13]  /*0110*/  ISETP.NE.AND P0, PT, R4, RZ, PT ;  /* 0x000000ff0400720c */ /* 0x004fda0003f05270 */
[----:B------:R-:W-:Y:S05]  /*0120*/  @P0 EXIT ;  /* 0x000000000000094d */ /* 0x000fea0003800000 */
[----:B------:R-:W2:Y:S01]  /*0130*/  LDG.E R7, desc[UR4][R2.64] ;  /* 0x0000000402077981 */ /* 0x000ea2000c1e1900 */
[----:B------:R-:W0:Y:S01]  /*0140*/  LDC.64 R4, c[0x0][0x388] ;  /* 0x0000e200ff047b82 */ /* 0x000e220000000a00 */
[----:B--2---:R-:W-:-:S04]  /*0150*/  IMAD R7, R7, UR7, R0 ;  /* 0x0000000707077c24 */ /* 0x004fc8000f8e0200 */
[----:B0-----:R-:W-:-:S05]  /*0160*/  IMAD.WIDE R4, R7, 0x4, R4 ;  /* 0x0000000407047825 */ /* 0x001fca00078e0204 */
[----:B------:R-:W2:Y:S02]  /*0170*/  LDG.E R8, desc[UR4][R4.64] ;  /* 0x0000000404087981 */ /* 0x000ea4000c1e1900 */
[----:B--2---:R-:W-:-:S13]  /*0180*/  ISETP.NE.AND P0, PT, R8, 0x7fffffff, PT ;  /* 0x7fffffff0800780c */ /* 0x004fda0003f05270 */
[----:B------:R-:W-:Y:S05]  /*0190*/  @!P0 EXIT ;  /* 0x000000000000894d */ /* 0x000fea0003800000 */
[----:B------:R-:W0:Y:S08]  /*01a0*/  LDC.64 R4, c[0x0][0x398] ;  /* 0x0000e600ff047b82 */ /* 0x000e300000000a00 */
[----:B------:R-:W1:Y:S01]  /*01b0*/  LDC.64 R6, c[0x0][0x3a8] ;  /* 0x0000ea00ff067b82 */ /* 0x000e620000000a00 */
[----:B0-----:R-:W-:-:S05]  /*01c0*/  IMAD.WIDE R4, R0, 0x4, R4 ;  /* 0x0000000400047825 */ /* 0x001fca00078e0204 */
[----:B------:R-:W2:Y:S04]  /*01d0*/  LDG.E R9, desc[UR4][R4.64] ;  /* 0x0000000404097981 */ /* 0x000ea8000c1e1900 */
[----:B-1----:R-:W3:Y:S02]  /*01e0*/  LDG.E R7, desc[UR4][R6.64] ;  /* 0x0000000406077981 */ /* 0x002ee4000c1e1900 */
[----:B---3--:R-:W-:-:S04]  /*01f0*/  IADD3 R8, PT, PT, R8, R7, RZ ;  /* 0x0000000708087210 */ /* 0x008fc80007ffe0ff */
[----:B--2---:R-:W-:-:S13]  /*0200*/  ISETP.GT.AND P0, PT, R9, R8, PT ;  /* 0x000000080900720c */ /* 0x004fda0003f04270 */
[----:B------:R-:W-:Y:S05]  /*0210*/  @!P0 EXIT ;  /* 0x000000000000894d */ /* 0x000fea0003800000 */
[----:B------:R-:W-:Y:S01]  /*0220*/  STG.E desc[UR4][R4.64], R8 ;  /* 0x0000000804007986 */ /* 0x000fe2000c101904 */
[----:B------:R-:W0:Y:S03]  /*0230*/  LDC.64 R6, c[0x0][0x3a0] ;  /* 0x0000e800ff067b82 */ /* 0x000e260000000a00 */
[----:B------:R-:W2:Y:S01]  /*0240*/  LDG.E R3, desc[UR4][R2.64] ;  /* 0x0000000402037981 */ /* 0x000ea2000c1e1900 */
[----:B0-----:R-:W-:-:S05]  /*0250*/  IMAD.WIDE R6, R0, 0x4, R6 ;  /* 0x0000000400067825 */ /* 0x001fca00078e0206 */
[----:B--2---:R-:W-:Y:S01]  /*0260*/  STG.E desc[UR4][R6.64], R3 ;  /* 0x0000000306007986 */ /* 0x004fe2000c101904 */
[----:B------:R-:W-:Y:S05]  /*0270*/  EXIT ;  /* 0x000000000000794d */ /* 0x000fea0003800000 */
.L_x_1:
        /* <DEDUP_REMOVED lines=16> */
.L_x_9:


//--------------------- .text._Z10FindArgMiniPiS_S_S_ --------------------------
	.section	.text._Z10FindArgMiniPiS_S_S_,"ax",@progbits
	.align	128
        .global         _Z10FindArgMiniPiS_S_S_
        .type           _Z10FindArgMiniPiS_S_S_,@function
        .size           _Z10FindArgMiniPiS_S_S_,(.L_x_10 - _Z10FindArgMiniPiS_S_S_)
        .other          _Z10FindArgMiniPiS_S_S_,@"STO_CUDA_ENTRY STV_DEFAULT"
_Z10FindArgMiniPiS_S_S_:
.text._Z10FindArgMiniPiS_S_S_:
[----:B------:R-:W-:Y:S01]  /*0000*/  LDC R1, c[0x0][0x37c] ;  /* 0x0000df00ff017b82 */ /* 0x000fe20000000800 */
[----:B------:R-:W0:Y:S07]  /*0010*/  S2R R0, SR_TID.X ;  /* 0x0000000000007919 */ /* 0x000e2e0000002100 */
[----:B------:R-:W0:Y:S01]  /*0020*/  S2UR UR4, SR_CTAID.X ;  /* 0x00000000000479c3 */ /* 0x000e220000002500 */
[----:B------:R-:W1:Y:S07]  /*0030*/  LDCU UR5, c[0x0][0x380] ;  /* 0x00007000ff0577ac */ /* 0x000e6e0008000800 */
[----:B------:R-:W0:Y:S02]  /*0040*/  LDC R7, c[0x0][0x360] ;  /* 0x0000d800ff077b82 */ /* 0x000e240000000800 */
[----:B0-----:R-:W-:-:S05]  /*0050*/  IMAD R7, R7, UR4, R0 ;  /* 0x0000000407077c24 */ /* 0x001fca000f8e0200 */
[----:B-1----:R-:W-:-:S13]  /*0060*/  ISETP.GE.AND P0, PT, R7, UR5, PT ;  /* 0x0000000507007c0c */ /* 0x002fda000bf06270 */
[----:B------:R-:W-:Y:S05]  /*0070*/  @P0 EXIT ;  /* 0x000000000000094d */ /* 0x000fea0003800000 */
[----:B------:R-:W0:Y:S01]  /*0080*/  LDC.64 R2, c[0x0][0x388] ;  /* 0x0000e200ff027b82 */ /* 0x000e220000000a00 */
[----:B------:R-:W1:Y:S01]  /*0090*/  LDCU.64 UR4, c[0x0][0x358] ;  /* 0x00006b00ff0477ac */ /* 0x000e620008000a00 */
[----:B0-----:R-:W-:-:S06]  /*00a0*/  IMAD.WIDE R2, R7, 0x4, R2 ;  /* 0x0000000407027825 */ /* 0x001fcc00078e0202 */
[----:B-1----:R-:W2:Y:S02]  /*00b0*/  LDG.E R2, desc[UR4][R2.64] ;  /* 0x0000000402027981 */ /* 0x002ea4000c1e1900 */
[----:B--2---:R-:W-:-:S13]  /*00c0*/  ISETP.NE.AND P0, PT, R2, RZ, PT ;  /* 0x000000ff0200720c */ /* 0x004fda0003f05270 */
[----:B------:R-:W-:Y:S05]  /*00d0*/  @P0 EXIT ;  /* 0x000000000000094d */ /* 0x000fea0003800000 */
[----:B------:R-:W0:Y:S08]  /*00e0*/  LDC.64 R4, c[0x0][0x390] ;  /* 0x0000e400ff047b82 */ /* 0x000e300000000a00 */
[----:B------:R-:W1:Y:S01]  /*00f0*/  LDC.64 R2, c[0x0][0x398] ;  /* 0x0000e600ff027b82 */ /* 0x000e620000000a00 */
[----:B0-----:R-:W-:-:S06]  /*0100*/  IMAD.WIDE R4, R7, 0x4, R4 ;  /* 0x0000000407047825 */ /* 0x001fcc00078e0204 */
[----:B------:R-:W2:Y:S04]  /*0110*/  LDG.E R5, desc[UR4][R4.64] ;  /* 0x0000000404057981 */ /* 0x000ea8000c1e1900 */
[----:B-1----:R-:W2:Y:S02]  /*0120*/  LDG.E R2, desc[UR4][R2.64] ;  /* 0x0000000402027981 */ /* 0x002ea4000c1e1900 */
[----:B--2---:R-:W-:-:S13]  /*0130*/  ISETP.NE.AND P0, PT, R2, R5, PT ;  /* 0x000000050200720c */ /* 0x004fda0003f05270 */
[----:B------:R-:W-:Y:S05]  /*0140*/  @P0 EXIT ;  /* 0x000000000000094d */ /* 0x000fea0003800000 */
[----:B------:R-:W0:Y:S02]  /*0150*/  LDC.64 R2, c[0x0][0x3a0] ;  /* 0x0000e800ff027b82 */ /* 0x000e240000000a00 */
[----:B0-----:R-:W-:Y:S01]  /*0160*/  STG.E desc[UR4][R2.64], R7 ;  /* 0x0000000702007986 */ /* 0x001fe2000c101904 */
[----:B------:R-:W-:Y:S05]  /*0170*/  EXIT ;  /* 0x000000000000794d */ /* 0x000fea0003800000 */
.L_x_2:
        /* <DEDUP_REMOVED lines=16> */
.L_x_10:


//--------------------- .text._Z15FindMinDistanceiPiS_S_ --------------------------
	.section	.text._Z15FindMinDistanceiPiS_S_,"ax",@progbits
	.align	128
        .global         _Z15FindMinDistanceiPiS_S_
        .type           _Z15FindMinDistanceiPiS_S_,@function
        .size           _Z15FindMinDistanceiPiS_S_,(.L_x_11 - _Z15FindMinDistanceiPiS_S_)
        .other          _Z15FindMinDistanceiPiS_S_,@"STO_CUDA_ENTRY STV_DEFAULT"
_Z15FindMinDistanceiPiS_S_:
.text._Z15FindMinDistanceiPiS_S_:
        /* <DEDUP_REMOVED lines=14> */
[----:B------:R-:W0:Y:S02]  /*00e0*/  LDC.64 R2, c[0x0][0x390] ;  /* 0x0000e400ff027b82 */ /* 0x000e240000000a00 */
[----:B0-----:R-:W-:-:S06]  /*00f0*/  IMAD.WIDE R2, R5, 0x4, R2 ;  /* 0x0000000405027825 */ /* 0x001fcc00078e0202 */
[----:B------:R-:W2:Y:S01]  /*0100*/  LDG.E R2, desc[UR6][R2.64] ;  /* 0x0000000602027981 */ /* 0x000ea2000c1e1900 */
[----:B------:R-:W0:Y:S01]  /*0110*/  LDC.64 R4, c[0x0][0x398] ;  /* 0x0000e600ff047b82 */ /* 0x000e220000000a00 */
[----:B------:R-:W-:Y:S01]  /*0120*/  VOTEU.ANY UR4, UPT, PT ;  /* 0x0000000000047886 */ /* 0x000fe200038e0100 */
[----:B------:R-:W1:Y:S01]  /*0130*/  S2R R0, SR_LANEID ;  /* 0x0000000000007919 */ /* 0x000e620000000000 */
[----:B------:R-:W-:-:S06]  /*0140*/  UFLO.U32 UR4, UR4 ;  /* 0x00000004000472bd */ /* 0x000fcc00080e0000 */
[----:B-1----:R-:W-:Y:S02]  /*0150*/  ISETP.EQ.U32.AND P0, PT, R0, UR4, PT ;  /* 0x0000000400007c0c */ /* 0x002fe4000bf02070 */
[----:B--2---:R-:W-:-:S13]  /*0160*/  CREDUX.MIN.S32 UR5, R2 ;  /* 0x00000000020572cc */ /* 0x004fda0000008200 */
[----:B------:R-:W-:-:S05]  /*0170*/  MOV R7, UR5 ;  /* 0x0000000500077c02 */ /* 0x000fca0008000f00 */
[----:B0-----:R-:W-:Y:S01]  /*0180*/  @P0 REDG.E.MIN.S32.STRONG.GPU desc[UR6][R4.64], R7 ;  /* 0x000000070400098e */ /* 0x001fe2000c92e306 */
[----:B------:R-:W-:Y:S05]  /*0190*/  EXIT ;  /* 0x000000000000794d */ /* 0x000fea0003800000 */
.L_x_3:
        /* <DEDUP_REMOVED lines=14> */
.L_x_11:


//--------------------- .text._Z18DropVerticesKerneliiPiS_ --------------------------
	.section	.text._Z18DropVerticesKerneliiPiS_,"ax",@progbits
	.align	128
        .global         _Z18DropVerticesKerneliiPiS_
        .type           _Z18DropVerticesKerneliiPiS_,@function
        .size           _Z18DropVerticesKerneliiPiS_,(.L_x_12 - _Z18DropVerticesKerneliiPiS_)
        .other          _Z18DropVerticesKerneliiPiS_,@"STO_CUDA_ENTRY STV_DEFAULT"
_Z18DropVerticesKerneliiPiS_:
.text._Z18DropVerticesKerneliiPiS_:
[----:B------:R-:W-:Y:S08]  /*0000*/  LDC R1, c[0x0][0x37c] ;  /* 0x0000df00ff017b82 */ /* 0x000ff00000000800 */
[----:B------:R-:W0:Y:S01]  /*0010*/  LDC R0, c[0x0][0x380] ;  /* 0x0000e000ff007b82 */ /* 0x000e220000000800 */
[----:B------:R-:W1:Y:S07]  /*0020*/  S2R R8, SR_TID.X ;  /* 0x0000000000087919 */ /* 0x000e6e0000002100 */
[----:B------:R-:W1:Y:S08]  /*0030*/  S2UR UR4, SR_CTAID.X ;  /* 0x00000000000479c3 */ /* 0x000e700000002500 */
[----:B------:R-:W1:Y:S01]  /*0040*/  LDC R3, c[0x0][0x360] ;  /* 0x0000d800ff037b82 */ /* 0x000e620000000800 */
[----:B0-----:R-:W-:-:S05]  /*0050*/  IMAD R6, R0, R0, RZ ;  /* 0x0000000000067224 */ /* 0x001fca00078e02ff */
[----:B------:R-:W-:-:S04]  /*0060*/  IABS R2, R6 ;  /* 0x0000000600027213 */ /* 0x000fc80000000000 */
[----:B------:R-:W0:Y:S01]  /*0070*/  I2F.RP R7, R2 ;  /* 0x0000000200077306 */ /* 0x000e220000209400 */
[----:B-1----:R-:W-:Y:S01]  /*0080*/  IMAD R3, R3, UR4, R8 ;  /* 0x0000000403037c24 */ /* 0x002fe2000f8e0208 */
[----:B------:R-:W1:Y:S04]  /*0090*/  LDCU UR4, c[0x0][0x384] ;  /* 0x00007080ff0477ac */ /* 0x000e680008000800 */
[----:B------:R-:W-:Y:S02]  /*00a0*/  IABS R8, R3 ;  /* 0x0000000300087213 */ /* 0x000fe40000000000 */
[----:B0-----:R-:W0:Y:S02]  /*00b0*/  MUFU.RCP R7, R7 ;  /* 0x0000000700077308 */ /* 0x001e240000001000 */
[----:B0-----:R-:W-:Y:S01]  /*00c0*/  VIADD R4, R7, 0xffffffe ;  /* 0x0ffffffe07047836 */ /* 0x001fe20000000000 */
[----:B------:R-:W-:-:S05]  /*00d0*/  IABS R7, R6 ;  /* 0x0000000600077213 */ /* 0x000fca0000000000 */
[----:B------:R0:W2:Y:S02]  /*00e0*/  F2I.FTZ.U32.TRUNC.NTZ R5, R4 ;  /* 0x0000000400057305 */ /* 0x0000a4000021f000 */
[----:B0-----:R-:W-:Y:S02]  /*00f0*/  IMAD.MOV.U32 R4, RZ, RZ, RZ ;  /* 0x000000ffff047224 */ /* 0x001fe400078e00ff */
[----:B--2---:R-:W-:-:S04]  /*0100*/  IMAD.MOV R9, RZ, RZ, -R5 ;  /* 0x000000ffff097224 */ /* 0x004fc800078e0a05 */
[----:B------:R-:W-:-:S04]  /*0110*/  IMAD R9, R9, R2, RZ ;  /* 0x0000000209097224 */ /* 0x000fc800078e02ff */
[----:B------:R-:W-:Y:S01]  /*0120*/  IMAD.HI.U32 R5, R5, R9, R4 ;  /* 0x0000000905057227 */ /* 0x000fe200078e0004 */
[----:B------:R-:W-:Y:S02]  /*0130*/  IADD3 R9, PT, PT, RZ, -R7, RZ ;  /* 0x80000007ff097210 */ /* 0x000fe40007ffe0ff */
[----:B------:R-:W-:-:S03]  /*0140*/  LOP3.LUT R4, R3, R6, RZ, 0x3c, !PT ;  /* 0x0000000603047212 */ /* 0x000fc600078e3cff */
[----:B------:R-:W-:Y:S01]  /*0150*/  IMAD.HI.U32 R5, R5, R8, RZ ;  /* 0x0000000805057227 */ /* 0x000fe200078e00ff */
[----:B------:R-:W-:Y:S02]  /*0160*/  ISETP.GE.AND P0, PT, R4, RZ, PT ;  /* 0x000000ff0400720c */ /* 0x000fe40003f06270 */
[----:B------:R-:W-:Y:S01]  /*0170*/  LOP3.LUT R4, RZ, R6, RZ, 0x33, !PT ;  /* 0x00000006ff047212 */ /* 0x000fe200078e33ff */
[----:B------:R-:W-:-:S05]  /*0180*/  IMAD R9, R5, R9, R8 ;  /* 0x0000000905097224 */ /* 0x000fca00078e0208 */
[----:B------:R-:W-:-:S13]  /*0190*/  ISETP.GT.U32.AND P2, PT, R2, R9, PT ;  /* 0x000000090200720c */ /* 0x000fda0003f44070 */
[----:B------:R-:W-:Y:S02]  /*01a0*/  @!P2 IMAD.IADD R9, R9, 0x1, -R2 ;  /* 0x000000010909a824 */ /* 0x000fe400078e0a02 */
[----:B------:R-:W-:-:S03]  /*01b0*/  @!P2 VIADD R5, R5, 0x1 ;  /* 0x000000010505a836 */ /* 0x000fc60000000000 */
[----:B------:R-:W-:-:S13]  /*01c0*/  ISETP.GE.U32.AND P1, PT, R9, R2, PT ;  /* 0x000000020900720c */ /* 0x000fda0003f26070 */
[----:B------:R-:W-:Y:S02]  /*01d0*/  @P1 IADD3 R5, PT, PT, R5, 0x1, RZ ;  /* 0x0000000105051810 */ /* 0x000fe40007ffe0ff */
[----:B------:R-:W-:-:S03]  /*01e0*/  ISETP.NE.AND P1, PT, R6, RZ, PT ;  /* 0x000000ff0600720c */ /* 0x000fc60003f25270 */
[----:B------:R-:W-:-:S05]  /*01f0*/  @!P0 IMAD.MOV R5, RZ, RZ, -R5 ;  /* 0x000000ffff058224 */ /* 0x000fca00078e0a05 */
[----:B------:R-:W-:-:S04]  /*0200*/  SEL R5, R4, R5, !P1 ;  /* 0x0000000504057207 */ /* 0x000fc80004800000 */
[----:B-1----:R-:W-:-:S13]  /*0210*/  ISETP.GE.AND P0, PT, R5, UR4, PT ;  /* 0x0000000405007c0c */ /* 0x002fda000bf06270 */
[----:B------:R-:W-:Y:S05]  /*0220*/  @P0 EXIT ;  /* 0x000000000000094d */ /* 0x000fea0003800000 */
[----:B------:R-:W0:Y:S01]  /*0230*/  LDC.64 R6, c[0x0][0x390] ;  /* 0x0000e400ff067b82 */ /* 0x000e220000000a00 */
[----:B------:R-:W1:Y:S01]  /*0240*/  LDCU.64 UR4, c[0x0][0x358] ;  /* 0x00006b00ff0477ac */ /* 0x000e620008000a00 */
[----:B0-----:R-:W-:-:S06]  /*0250*/  IMAD.WIDE R6, R5, 0x4, R6 ;  /* 0x0000000405067825 */ /* 0x001fcc00078e0206 */
[----:B-1----:R-:W2:Y:S01]  /*0260*/  LDG.E R6, desc[UR4][R6.64] ;  /* 0x0000000406067981 */ /* 0x002ea2000c1e1900 */
[----:B------:R-:W-:Y:S02]  /*0270*/  IABS R11, R0 ;  /* 0x00000000000b7213 */ /* 0x000fe40000000000 */
[----:B------:R-:W-:Y:S02]  /*0280*/  ISETP.GE.AND P2, PT, R3, RZ, PT ;  /* 0x000000ff0300720c */ /* 0x000fe40003f46270 */
[----:B------:R-:W0:Y:S01]  /*0290*/  I2F.RP R8, R11 ;  /* 0x0000000b00087306 */ /* 0x000e220000209400 */
[----:B------:R-:W-:Y:S02]  /*02a0*/  ISETP.GT.U32.AND P0, PT, R2, R9, PT ;  /* 0x000000090200720c */ /* 0x000fe40003f04070 */
[----:B------:R-:W-:-:S04]  /*02b0*/  IADD3 R2, PT, PT, R9, -R2, RZ ;  /* 0x8000000209027210 */ /* 0x000fc80007ffe0ff */
[----:B------:R-:W-:-:S05]  /*02c0*/  SEL R9, R2, R9, !P0 ;  /* 0x0000000902097207 */ /* 0x000fca0004000000 */
[----:B------:R-:W-:Y:S01]  /*02d0*/  @!P2 IMAD.MOV R9, RZ, RZ, -R9 ;  /* 0x000000ffff09a224 */ /* 0x000fe200078e0a09 */
[----:B0-----:R-:W0:Y:S04]  /*02e0*/  MUFU.RCP R8, R8 ;  /* 0x0000000800087308 */ /* 0x001e280000001000 */
[----:B------:R-:W-:Y:S01]  /*02f0*/  SEL R9, R4, R9, !P1 ;  /* 0x0000000904097207 */ /* 0x000fe20004800000 */
[----:B------:R-:W-:Y:S02]  /*0300*/  HFMA2 R4, -RZ, RZ, 0, 0 ;  /* 0x00000000ff047431 */ /* 0x000fe400000001ff */
[----:B0-----:R-:W-:-:S06]  /*0310*/  VIADD R5, R8, 0xffffffe ;  /* 0x0ffffffe08057836 */ /* 0x001fcc0000000000 */
[----:B------:R-:W0:Y:S02]  /*0320*/  F2I.FTZ.U32.TRUNC.NTZ R5, R5 ;  /* 0x0000000500057305 */ /* 0x000e24000021f000 */
[----:B0-----:R-:W-:-:S04]  /*0330*/  IMAD.MOV R2, RZ, RZ, -R5 ;  /* 0x000000ffff027224 */ /* 0x001fc800078e0a05 */
[----:B------:R-:W-:Y:S01]  /*0340*/  IMAD R3, R2, R11, RZ ;  /* 0x0000000b02037224 */ /* 0x000fe200078e02ff */
[----:B------:R-:W-:-:S03]  /*0350*/  IABS R2, R9 ;  /* 0x0000000900027213 */ /* 0x000fc60000000000 */
[----:B------:R-:W-:-:S06]  /*0360*/  IMAD.HI.U32 R4, R5, R3, R4 ;  /* 0x0000000305047227 */ /* 0x000fcc00078e0004 */
[----:B------:R-:W-:-:S04]  /*0370*/  IMAD.HI.U32 R4, R4, R2, RZ ;  /* 0x0000000204047227 */ /* 0x000fc800078e00ff */
[----:B------:R-:W-:-:S04]  /*0380*/  IMAD.MOV R3, RZ, RZ, -R4 ;  /* 0x000000ffff037224 */ /* 0x000fc800078e0a04 */
[----:B------:R-:W-:-:S05]  /*0390*/  IMAD R2, R11, R3, R2 ;  /* 0x000000030b027224 */ /* 0x000fca00078e0202 */
[----:B------:R-:W-:-:S13]  /*03a0*/  ISETP.GT.U32.AND P2, PT, R11, R2, PT ;  /* 0x000000020b00720c */ /* 0x000fda0003f44070 */
[----:B------:R-:W-:Y:S01]  /*03b0*/  @!P2 IMAD.IADD R2, R2, 0x1, -R11 ;  /* 0x000000010202a824 */ /* 0x000fe200078e0a0b */
[----:B------:R-:W-:Y:S02]  /*03c0*/  @!P2 IADD3 R4, PT, PT, R4, 0x1, RZ ;  /* 0x000000010404a810 */ /* 0x000fe40007ffe0ff */
[----:B------:R-:W-:Y:S02]  /*03d0*/  ISETP.NE.AND P2, PT, R0, RZ, PT ;  /* 0x000000ff0000720c */ /* 0x000fe40003f45270 */
[----:B------:R-:W-:Y:S02]  /*03e0*/  ISETP.GE.U32.AND P0, PT, R2, R11, PT ;  /* 0x0000000b0200720c */ /* 0x000fe40003f06070 */
[----:B------:R-:W-:-:S04]  /*03f0*/  LOP3.LUT R2, R9, R0, RZ, 0x3c, !PT ;  /* 0x0000000009027212 */ /* 0x000fc800078e3cff */
[----:B------:R-:W-:-:S07]  /*0400*/  ISETP.GE.AND P1, PT, R2, RZ, PT ;  /* 0x000000ff0200720c */ /* 0x000fce0003f26270 */
[----:B------:R-:W-:-:S06]  /*0410*/  @P0 VIADD R4, R4, 0x1 ;  /* 0x0000000104040836 */ /* 0x000fcc0000000000 */
[----:B------:R-:W-:Y:S01]  /*0420*/  @!P1 IMAD.MOV R4, RZ, RZ, -R4 ;  /* 0x000000ffff049224 */ /* 0x000fe200078e0a04 */
[----:B------:R-:W-:-:S04]  /*0430*/  @!P2 LOP3.LUT R4, RZ, R0, RZ, 0x33, !PT ;  /* 0x00000000ff04a212 */ /* 0x000fc800078e33ff */
[----:B------:R-:W-:-:S05]  /*0440*/  IADD3 R3, PT, PT, -R4, RZ, RZ ;  /* 0x000000ff04037210 */ /* 0x000fca0007ffe1ff */
[----:B------:R-:W-:Y:S01]  /*0450*/  IMAD R5, R0, R3, R9 ;  /* 0x0000000300057224 */ /* 0x000fe200078e0209 */
[----:B--2---:R-:W-:-:S04]  /*0460*/  ISETP.NE.AND P1, PT, R6, R4, PT ;  /* 0x000000040600720c */ /* 0x004fc80003f25270 */
[----:B------:R-:W-:-:S13]  /*0470*/  ISETP.NE.AND P0, PT, R6, R5, PT ;  /* 0x000000050600720c */ /* 0x000fda0003f05270 */
[----:B------:R-:W-:Y:S05]  /*0480*/  @P0 EXIT P1 ;  /* 0x000000000000094d */ /* 0x000fea0000800000 */
[----:B------:R-:W0:Y:S01]  /*0490*/  LDC.64 R2, c[0x0][0x388] ;  /* 0x0000e200ff027b82 */ /* 0x000e220000000a00 */
[----:B------:R-:W-:Y:S02]  /*04a0*/  IMAD R5, R4, R0, R5 ;  /* 0x0000000004057224 */ /* 0x000fe400078e0205 */
[----:B------:R-:W-:Y:S02]  /*04b0*/  IMAD.MOV.U32 R7, RZ, RZ, 0x7fffffff ;  /* 0x7fffffffff077424 */ /* 0x000fe400078e00ff */
[----:B0-----:R-:W-:-:S05]  /*04c0*/  IMAD.WIDE R2, R5, 0x4, R2 ;  /* 0x0000000405027825 */ /* 0x001fca00078e0202 */
[----:B------:R-:W-:Y:S01]  /*04d0*/  STG.E desc[UR4][R2.64], R7 ;  /* 0x0000000702007986 */ /* 0x000fe2000c101904 */
[----:B------:R-:W-:Y:S05]  /*04e0*/  EXIT ;  /* 0x000000000000794d */ /* 0x000fea0003800000 */
.L_x_4:
        /* <DEDUP_REMOVED lines=9> */
.L_x_12:


//--------------------- .text._Z12selectKernelPiiiS_iiiS_ --------------------------
	.section	.text._Z12selectKernelPiiiS_iiiS_,"ax",@progbits
	.align	128
        .global         _Z12selectKernelPiiiS_iiiS_
        .type           _Z12selectKernelPiiiS_iiiS_,@function
        .size           _Z12selectKernelPiiiS_iiiS_,(.L_x_13 - _Z12selectKernelPiiiS_iiiS_)
        .other          _Z12selectKernelPiiiS_iiiS_,@"STO_CUDA_ENTRY STV_DEFAULT"
_Z12selectKernelPiiiS_iiiS_:
.text._Z12selectKernelPiiiS_iiiS_:
        /* <DEDUP_REMOVED lines=8> */
[----:B------:R-:W0:Y:S01]  /*0080*/  LDC R3, c[0x0][0x39c] ;  /* 0x0000e700ff037b82 */ /* 0x000e220000000800 */
[----:B------:R-:W1:Y:S01]  /*0090*/  LDCU.64 UR4, c[0x0][0x358] ;  /* 0x00006b00ff0477ac */ /* 0x000e620008000a00 */
[----:B------:R-:W2:Y:S06]  /*00a0*/  LDCU UR6, c[0x0][0x3a0] ;  /* 0x00007400ff0677ac */ /* 0x000eac0008000800 */
[----:B------:R-:W3:Y:S01]  /*00b0*/  LDC.64 R4, c[0x0][0x380] ;  /* 0x0000e000ff047b82 */ /* 0x000ee20000000a00 */
[----:B0-----:R-:W-:-:S04]  /*00c0*/  IMAD R3, R0, UR7, R3 ;  /* 0x0000000700037c24 */ /* 0x001fc8000f8e0203 */
[----:B---3--:R-:W-:-:S06]  /*00d0*/  IMAD.WIDE R2, R3, 0x4, R4 ;  /* 0x0000000403027825 */ /* 0x008fcc00078e0204 */
[----:B-1----:R-:W2:Y:S02]  /*00e0*/  LDG.E R2, desc[UR4][R2.64] ;  /* 0x0000000402027981 */ /* 0x002ea4000c1e1900 */
[----:B--2---:R-:W-:-:S13]  /*00f0*/  ISETP.NE.AND P0, PT, R2, UR6, PT ;  /* 0x0000000602007c0c */ /* 0x004fda000bf05270 */
[----:B------:R-:W-:Y:S05]  /*0100*/  @P0 EXIT ;  /* 0x000000000000094d */ /* 0x000fea0003800000 */
[----:B------:R-:W0:Y:S01]  /*0110*/  S2R R7, SR_LANEID ;  /* 0x0000000000077919 */ /* 0x000e220000000000 */
[----:B------:R-:W-:Y:S01]  /*0120*/  VOTEU.ANY UR6, UPT, PT ;  /* 0x0000000000067886 */ /* 0x000fe200038e0100 */
[----:B------:R-:W1:Y:S01]  /*0130*/  LDC.64 R2, c[0x0][0x3a8] ;  /* 0x0000ea00ff027b82 */ /* 0x000e620000000a00 */
[----:B------:R-:W0:Y:S08]  /*0140*/  FLO.U32 R8, UR6 ;  /* 0x0000000600087d00 */ /* 0x000e3000080e0000 */
[----:B------:R-:W1:Y:S01]  /*0150*/  POPC R11, UR6 ;  /* 0x00000006000b7d09 */ /* 0x000e620008000000 */
[----:B0-----:R-:W-:-:S02]  /*0160*/  ISETP.EQ.U32.AND P0, PT, R8, R7, PT ;  /* 0x000000070800720c */ /* 0x001fc40003f02070 */
[----:B------:R-:W0:Y:S11]  /*0170*/  LDC R7, c[0x0][0x398] ;  /* 0x0000e600ff077b82 */ /* 0x000e360000000800 */
[----:B-1----:R-:W2:Y:S01]  /*0180*/  @P0 ATOMG.E.ADD.STRONG.GPU PT, R11, desc[UR4][R2.64], R11 ;  /* 0x8000000b020b09a8 */ /* 0x002ea200081ef104 */
[----:B0-----:R-:W-:-:S04]  /*0190*/  IMAD R7, R0, UR7, R7 ;  /* 0x0000000700077c24 */ /* 0x001fc8000f8e0207 */
[----:B------:R-:W-:Y:S01]  /*01a0*/  IMAD.WIDE R4, R7, 0x4, R4 ;  /* 0x0000000407047825 */ /* 0x000fe200078e0204 */
[----:B------:R-:W0:Y:S01]  /*01b0*/  S2R R0, SR_LTMASK ;  /* 0x0000000000007919 */ /* 0x000e220000003900 */
[----:B------:R-:W1:Y:S04]  /*01c0*/  LDC.64 R6, c[0x0][0x390] ;  /* 0x0000e400ff067b82 */ /* 0x000e680000000a00 */
[----:B------:R-:W3:Y:S01]  /*01d0*/  LDG.E R5, desc[UR4][R4.64] ;  /* 0x0000000404057981 */ /* 0x000ee2000c1e1900 */
[----:B0-----:R-:W-:-:S06]  /*01e0*/  LOP3.LUT R0, R0, UR6, RZ, 0xc0, !PT ;  /* 0x0000000600007c12 */ /* 0x001fcc000f8ec0ff */
[----:B------:R-:W0:Y:S01]  /*01f0*/  POPC R0, R0 ;  /* 0x0000000000007309 */ /* 0x000e220000000000 */
[----:B--2---:R-:W0:Y:S02]  /*0200*/  SHFL.IDX PT, R9, R11, R8, 0x1f ;  /* 0x00001f080b097589 */ /* 0x004e2400000e0000 */
[----:B0-----:R-:W-:-:S05]  /*0210*/  IADD3 R9, PT, PT, R9, R0, RZ ;  /* 0x0000000009097210 */ /* 0x001fca0007ffe0ff */
[----:B-1----:R-:W-:-:S05]  /*0220*/  IMAD.WIDE R2, R9, 0x4, R6 ;  /* 0x0000000409027825 */ /* 0x002fca00078e0206 */
[----:B---3--:R-:W-:Y:S01]  /*0230*/  STG.E desc[UR4][R2.64], R5 ;  /* 0x0000000502007986 */ /* 0x008fe2000c101904 */
[----:B------:R-:W-:Y:S05]  /*0240*/  EXIT ;  /* 0x000000000000794d */ /* 0x000fea0003800000 */
.L_x_5:
        /* <DEDUP_REMOVED lines=11> */
.L_x_13:


//--------------------- .text._Z16changeRowsKerneliiPiS_S_ --------------------------
	.section	.text._Z16changeRowsKerneliiPiS_S_,"ax",@progbits
	.align	128
        .global         _Z16changeRowsKerneliiPiS_S_
        .type           _Z16changeRowsKerneliiPiS_S_,@function
        .size           _Z16changeRowsKerneliiPiS_S_,(.L_x_14 - _Z16changeRowsKerneliiPiS_S_)
        .other          _Z16changeRowsKerneliiPiS_S_,@"STO_CUDA_ENTRY STV_DEFAULT"
_Z16changeRowsKerneliiPiS_S_:
.text._Z16changeRowsKerneliiPiS_S_:
[----:B------:R-:W-:Y:S08]  /*0000*/  LDC R1, c[0x0][0x37c] ;  /* 0x0000df00ff017b82 */ /* 0x000ff00000000800 */
[----:B------:R-:W0:Y:S01]  /*0010*/  LDC R9, c[0x0][0x380] ;  /* 0x0000e000ff097b82 */ /* 0x000e220000000800 */
[----:B------:R-:W1:Y:S01]  /*0020*/  S2R R5, SR_TID.X ;  /* 0x0000000000057919 */ /* 0x000e620000002100 */
[----:B------:R-:W2:Y:S06]  /*0030*/  LDCU UR6, c[0x0][0x384] ;  /* 0x00007080ff0677ac */ /* 0x000eac0008000800 */
[----:B------:R-:W1:Y:S08]  /*0040*/  S2UR UR4, SR_CTAID.X ;  /* 0x00000000000479c3 */ /* 0x000e700000002500 */
[----:B------:R-:W1:Y:S01]  /*0050*/  LDC R0, c[0x0][0x360] ;  /* 0x0000d800ff007b82 */ /* 0x000e620000000800 */
[----:B0-----:R-:W-:-:S04]  /*0060*/  IABS R7, R9 ;  /* 0x0000000900077213 */ /* 0x001fc80000000000 */
[----:B------:R-:W0:Y:S01]  /*0070*/  I2F.RP R4, R7 ;  /* 0x0000000700047306 */ /* 0x000e220000209400 */
[----:B-1----:R-:W-:-:S07]  /*0080*/  IMAD R0, R0, UR4, R5 ;  /* 0x0000000400007c24 */ /* 0x002fce000f8e0205 */
[----:B0-----:R-:W0:Y:S02]  /*0090*/  MUFU.RCP R4, R4 ;  /* 0x0000000400047308 */ /* 0x001e240000001000 */
[----:B0-----:R-:W-:Y:S02]  /*00a0*/  IADD3 R2, PT, PT, R4, 0xffffffe, RZ ;  /* 0x0ffffffe04027810 */ /* 0x001fe40007ffe0ff */
[----:B------:R-:W-:-:S04]  /*00b0*/  IABS R4, R0 ;  /* 0x0000000000047213 */ /* 0x000fc80000000000 */
[----:B------:R0:W1:Y:S02]  /*00c0*/  F2I.FTZ.U32.TRUNC.NTZ R3, R2 ;  /* 0x0000000200037305 */ /* 0x000064000021f000 */
[----:B0-----:R-:W-:Y:S02]  /*00d0*/  HFMA2 R2, -RZ, RZ, 0, 0 ;  /* 0x00000000ff027431 */ /* 0x001fe400000001ff */
[----:B-1----:R-:W-:-:S04]  /*00e0*/  IMAD.MOV R6, RZ, RZ, -R3 ;  /* 0x000000ffff067224 */ /* 0x002fc800078e0a03 */
[----:B------:R-:W-:-:S04]  /*00f0*/  IMAD R5, R6, R7, RZ ;  /* 0x0000000706057224 */ /* 0x000fc800078e02ff */
[----:B------:R-:W-:-:S06]  /*0100*/  IMAD.HI.U32 R3, R3, R5, R2 ;  /* 0x0000000503037227 */ /* 0x000fcc00078e0002 */
[----:B------:R-:W-:-:S04]  /*0110*/  IMAD.HI.U32 R3, R3, R4, RZ ;  /* 0x0000000403037227 */ /* 0x000fc800078e00ff */
[----:B------:R-:W-:-:S04]  /*0120*/  IMAD.MOV R5, RZ, RZ, -R3 ;  /* 0x000000ffff057224 */ /* 0x000fc800078e0a03 */
[----:B------:R-:W-:-:S05]  /*0130*/  IMAD R2, R7, R5, R4 ;  /* 0x0000000507027224 */ /* 0x000fca00078e0204 */
[----:B------:R-:W-:-:S13]  /*0140*/  ISETP.GT.U32.AND P2, PT, R7, R2, PT ;  /* 0x000000020700720c */ /* 0x000fda0003f44070 */
[-C--:B------:R-:W-:Y:S01]  /*0150*/  @!P2 IADD3 R2, PT, PT, R2, -R7.reuse, RZ ;  /* 0x800000070202a210 */ /* 0x080fe20007ffe0ff */
[----:B------:R-:W-:Y:S01]  /*0160*/  @!P2 VIADD R3, R3, 0x1 ;  /* 0x000000010303a836 */ /* 0x000fe20000000000 */
[----:B------:R-:W-:Y:S02]  /*0170*/  ISETP.NE.AND P2, PT, R9, RZ, PT ;  /* 0x000000ff0900720c */ /* 0x000fe40003f45270 */
[----:B------:R-:W-:Y:S02]  /*0180*/  ISETP.GE.U32.AND P0, PT, R2, R7, PT ;  /* 0x000000070200720c */ /* 0x000fe40003f06070 */
[----:B------:R-:W-:-:S04]  /*0190*/  LOP3.LUT R2, R0, R9, RZ, 0x3c, !PT ;  /* 0x0000000900027212 */ /* 0x000fc800078e3cff */
[----:B------:R-:W-:-:S07]  /*01a0*/  ISETP.GE.AND P1, PT, R2, RZ, PT ;  /* 0x000000ff0200720c */ /* 0x000fce0003f26270 */
[----:B------:R-:W-:-:S05]  /*01b0*/  @P0 IADD3 R3, PT, PT, R3, 0x1, RZ ;  /* 0x0000000103030810 */ /* 0x000fca0007ffe0ff */
[----:B------:R-:W-:-:S05]  /*01c0*/  IMAD.MOV.U32 R11, RZ, RZ, R3 ;  /* 0x000000ffff0b7224 */ /* 0x000fca00078e0003 */
[----:B------:R-:W-:Y:S02]  /*01d0*/  @!P1 IADD3 R11, PT, PT, -R11, RZ, RZ ;  /* 0x000000ff0b0b9210 */ /* 0x000fe40007ffe1ff */
[----:B------:R-:W-:-:S04]  /*01e0*/  @!P2 LOP3.LUT R11, RZ, R9, RZ, 0x33, !PT ;  /* 0x00000009ff0ba212 */ /* 0x000fc800078e33ff */
[----:B--2---:R-:W-:-:S13]  /*01f0*/  ISETP.GE.AND P0, PT, R11, UR6, PT ;  /* 0x000000060b007c0c */ /* 0x004fda000bf06270 */
[----:B------:R-:W-:Y:S05]  /*0200*/  @P0 EXIT ;  /* 0x000000000000094d */ /* 0x000fea0003800000 */
[----:B------:R-:W0:Y:S01]  /*0210*/  LDC.64 R2, c[0x0][0x388] ;  /* 0x0000e200ff027b82 */ /* 0x000e220000000a00 */
[----:B------:R-:W1:Y:S01]  /*0220*/  LDCU.64 UR4, c[0x0][0x358] ;  /* 0x00006b00ff0477ac */ /* 0x000e620008000a00 */
[----:B------:R-:W-:-:S05]  /*0230*/  IADD3 R6, PT, PT, -R11, RZ, RZ ;  /* 0x000000ff0b067210 */ /* 0x000fca0007ffe1ff */
[----:B------:R-:W-:Y:S01]  /*0240*/  IMAD R6, R9, R6, R0 ;  /* 0x0000000609067224 */ /* 0x000fe200078e0200 */
[----:B------:R-:W2:Y:S03]  /*0250*/  LDC.64 R4, c[0x0][0x390] ;  /* 0x0000e400ff047b82 */ /* 0x000ea60000000a00 */
[C---:B------:R-:W-:Y:S02]  /*0260*/  IMAD R7, R6.reuse, UR6, R11 ;  /* 0x0000000606077c24 */ /* 0x040fe4000f8e020b */
[----:B0-----:R-:W-:-:S06]  /*0270*/  IMAD.WIDE R2, R6, 0x4, R2 ;  /* 0x0000000406027825 */ /* 0x001fcc00078e0202 */
[----:B-1----:R-:W3:Y:S01]  /*0280*/  LDG.E R2, desc[UR4][R2.64] ;  /* 0x0000000402027981 */ /* 0x002ee2000c1e1900 */
[----:B--2---:R-:W-:Y:S02]  /*0290*/  IMAD.WIDE R4, R7, 0x4, R4 ;  /* 0x0000000407047825 */ /* 0x004fe400078e0204 */
[----:B------:R-:W0:Y:S04]  /*02a0*/  LDC.64 R6, c[0x0][0x398] ;  /* 0x0000e600ff067b82 */ /* 0x000e280000000a00 */
[----:B------:R-:W2:Y:S01]  /*02b0*/  LDG.E R5, desc[UR4][R4.64] ;  /* 0x0000000404057981 */ /* 0x000ea2000c1e1900 */
[----:B---3--:R-:W-:-:S04]  /*02c0*/  IMAD R9, R2, UR6, R11 ;  /* 0x0000000602097c24 */ /* 0x008fc8000f8e020b */
[----:B0-----:R-:W-:-:S05]  /*02d0*/  IMAD.WIDE R6, R9, 0x4, R6 ;  /* 0x0000000409067825 */ /* 0x001fca00078e0206 */
[----:B--2---:R-:W-:Y:S01]  /*02e0*/  STG.E desc[UR4][R6.64], R5 ;  /* 0x0000000506007986 */ /* 0x004fe2000c101904 */
[----:B------:R-:W-:Y:S05]  /*02f0*/  EXIT ;  /* 0x000000000000794d */ /* 0x000fea0003800000 */
.L_x_6:
        /* <DEDUP_REMOVED lines=16> */
.L_x_14:


//--------------------- .text._Z15setRowMapKerneliiiiPiS_S_ --------------------------
	.section	.text._Z15setRowMapKerneliiiiPiS_S_,"ax",@progbits
	.align	128
        .global         _Z15setRowMapKerneliiiiPiS_S_
        .type           _Z15setRowMapKerneliiiiPiS_S_,@function
        .size           _Z15setRowMapKerneliiiiPiS_S_,(.L_x_15 - _Z15setRowMapKerneliiiiPiS_S_)
        .other          _Z15setRowMapKerneliiiiPiS_S_,@"STO_CUDA_ENTRY STV_DEFAULT"
_Z15setRowMapKerneliiiiPiS_S_:
.text._Z15setRowMapKerneliiiiPiS_S_:
[----:B------:R-:W-:Y:S08]  /*0000*/  LDC R1, c[0x0][0x37c] ;  /* 0x0000df00ff017b82 */ /* 0x000ff00000000800 */
[----:B------:R-:W0:Y:S01]  /*0010*/  LDC R9, c[0x0][0x380] ;  /* 0x0000e000ff097b82 */ /* 0x000e220000000800 */
[----:B------:R-:W1:Y:S07]  /*0020*/  S2R R5, SR_TID.X ;  /* 0x0000000000057919 */ /* 0x000e6e0000002100 */
[----:B------:R-:W1:Y:S08]  /*0030*/  S2UR UR4, SR_CTAID.X ;  /* 0x00000000000479c3 */ /* 0x000e700000002500 */
[----:B------:R-:W1:Y:S01]  /*0040*/  LDC R0, c[0x0][0x360] ;  /* 0x0000d800ff007b82 */ /* 0x000e620000000800 */
[----:B0-----:R-:W-:-:S04]  /*0050*/  IABS R7, R9 ;  /* 0x0000000900077213 */ /* 0x001fc80000000000 */
[----:B------:R-:W0:Y:S01]  /*0060*/  I2F.RP R4, R7 ;  /* 0x0000000700047306 */ /* 0x000e220000209400 */
[----:B-1----:R-:W-:Y:S01]  /*0070*/  IMAD R0, R0, UR4, R5 ;  /* 0x0000000400007c24 */ /* 0x002fe2000f8e0205 */
[----:B------:R-:W1:Y:S06]  /*0080*/  LDCU UR4, c[0x0][0x384] ;  /* 0x00007080ff0477ac */ /* 0x000e6c0008000800 */
[----:B0-----:R-:W0:Y:S02]  /*0090*/  MUFU.RCP R4, R4 ;  /* 0x0000000400047308 */ /* 0x001e240000001000 */
[----:B0-----:R-:W-:-:S02]  /*00a0*/  IADD3 R2, PT, PT, R4, 0xffffffe, RZ ;  /* 0x0ffffffe04027810 */ /* 0x001fc40007ffe0ff */
[----:B------:R-:W-:-:S04]  /*00b0*/  IABS R4, R0 ;  /* 0x0000000000047213 */ /* 0x000fc80000000000 */
[----:B------:R0:W2:Y:S02]  /*00c0*/  F2I.FTZ.U32.TRUNC.NTZ R3, R2 ;  /* 0x0000000200037305 */ /* 0x0000a4000021f000 */
[----:B0-----:R-:W-:Y:S02]  /*00d0*/  HFMA2 R2, -RZ, RZ, 0, 0 ;  /* 0x00000000ff027431 */ /* 0x001fe400000001ff */
[----:B--2---:R-:W-:-:S04]  /*00e0*/  IMAD.MOV R6, RZ, RZ, -R3 ;  /* 0x000000ffff067224 */ /* 0x004fc800078e0a03 */
        /* <DEDUP_REMOVED lines=16> */
[----:B-1----:R-:W-:-:S13]  /*01f0*/  ISETP.GE.AND P0, PT, R13, UR4, PT ;  /* 0x000000040d007c0c */ /* 0x002fda000bf06270 */
[----:B------:R-:W-:Y:S05]  /*0200*/  @P0 EXIT ;  /* 0x000000000000094d */ /* 0x000fea0003800000 */
[----:B------:R-:W0:Y:S01]  /*0210*/  LDC.64 R10, c[0x0][0x388] ;  /* 0x0000e200ff0a7b82 */ /* 0x000e220000000a00 */
[----:B------:R-:W-:Y:S01]  /*0220*/  IADD3 R6, PT, PT, -R13, RZ, RZ ;  /* 0x000000ff0d067210 */ /* 0x000fe20007ffe1ff */
[----:B------:R-:W1:Y:S04]  /*0230*/  LDCU.64 UR4, c[0x0][0x358] ;  /* 0x00006b00ff0477ac */ /* 0x000e680008000a00 */
[----:B------:R-:W-:Y:S02]  /*0240*/  IMAD R15, R9, R6, R0 ;  /* 0x00000006090f7224 */ /* 0x000fe400078e0200 */
[----:B------:R-:W2:Y:S08]  /*0250*/  LDC.64 R2, c[0x0][0x3a0] ;  /* 0x0000e800ff027b82 */ /* 0x000eb00000000a00 */
[----:B------:R-:W3:Y:S01]  /*0260*/  LDC.64 R4, c[0x0][0x398] ;  /* 0x0000e600ff047b82 */ /* 0x000ee20000000a00 */
[----:B0-----:R-:W-:-:S02]  /*0270*/  IMAD R7, R15, R10, R11 ;  /* 0x0000000a0f077224 */ /* 0x001fc400078e020b */
[----:B------:R-:W-:Y:S02]  /*0280*/  IMAD R9, R13, R10, R11 ;  /* 0x0000000a0d097224 */ /* 0x000fe400078e020b */
[----:B--2---:R-:W-:-:S06]  /*0290*/  IMAD.WIDE R2, R7, 0x4, R2 ;  /* 0x0000000407027825 */ /* 0x004fcc00078e0202 */
[----:B-1----:R-:W2:Y:S01]  /*02a0*/  LDG.E R2, desc[UR4][R2.64] ;  /* 0x0000000402027981 */ /* 0x002ea2000c1e1900 */
[----:B---3--:R-:W-:-:S06]  /*02b0*/  IMAD.WIDE R4, R9, 0x4, R4 ;  /* 0x0000000409047825 */ /* 0x008fcc00078e0204 */
[----:B------:R-:W2:Y:S02]  /*02c0*/  LDG.E R5, desc[UR4][R4.64] ;  /* 0x0000000404057981 */ /* 0x000ea4000c1e1900 */
[----:B--2---:R-:W-:-:S13]  /*02d0*/  ISETP.NE.AND P0, PT, R2, R5, PT ;  /* 0x000000050200720c */ /* 0x004fda0003f05270 */
[----:B------:R-:W-:Y:S05]  /*02e0*/  @P0 EXIT ;  /* 0x000000000000094d */ /* 0x000fea0003800000 */
[----:B------:R-:W0:Y:S02]  /*02f0*/  LDC.64 R2, c[0x0][0x390] ;  /* 0x0000e400ff027b82 */ /* 0x000e240000000a00 */
[----:B0-----:R-:W-:-:S05]  /*0300*/  IMAD.WIDE R2, R13, 0x4, R2 ;  /* 0x000000040d027825 */ /* 0x001fca00078e0202 */
[----:B------:R-:W-:Y:S01]  /*0310*/  STG.E desc[UR4][R2.64], R15 ;  /* 0x0000000f02007986 */ /* 0x000fe2000c101904 */
[----:B------:R-:W-:Y:S05]  /*0320*/  EXIT ;  /* 0x000000000000794d */ /* 0x000fea0003800000 */
.L_x_7:
        /* <DEDUP_REMOVED lines=13> */
.L_x_15:


//--------------------- .nv.shared.reserved.0     --------------------------
	.section	.nv.shared.reserved.0,"aw",@nobits
	.weak		__nv_reservedSMEM_offset_0_alias
	.size		__nv_reservedSMEM_offset_0_alias, 0, 64
	.other		__nv_reservedSMEM_offset_0_alias,@"STO_CUDA_RESERVED_SHARED STV_DEFAULT"
__nv_reservedSMEM_offset_0_alias:
	.zero		0
	.zero		64


//--------------------- .nv.global                --------------------------
	.section	.nv.global,"aw",@nobits
.nv.global:
	.type		_ZN34_INTERNAL_98f417d0_4_k_cu_f423d2956thrust24THRUST_300001_SM_1000_NS3seqE,@object
	.size		_ZN34_INTERNAL_98f417d0_4_k_cu_f423d2956thrust24THRUST_300001_SM_1000_NS3seqE,(_ZN34_INTERNAL_98f417d0_4_k_cu_f423d2954cuda3std3__48in_placeE - _ZN34_INTERNAL_98f417d0_4_k_cu_f423d2956thrust24THRUST_300001_SM_1000_NS3seqE)
_ZN34_INTERNAL_98f417d0_4_k_cu_f423d2956thrust24THRUST_300001_SM_1000_NS3seqE:
	.zero		1
	.type		_ZN34_INTERNAL_98f417d0_4_k_cu_f423d2954cuda3std3__48in_placeE,@object
	.size		_ZN34_INTERNAL_98f417d0_4_k_cu_f423d2954cuda3std3__48in_placeE,(_ZN34_INTERNAL_98f417d0_4_k_cu_f423d2954cuda3std6ranges3__45__cpo4sizeE - _ZN34_INTERNAL_98f417d0_4_k_cu_f423d2954cuda3std3__48in_placeE)
_ZN34_INTERNAL_98f417d0_4_k_cu_f423d2954cuda3std3__48in_placeE:
	.zero		1
	.type		_ZN34_INTERNAL_98f417d0_4_k_cu_f423d2954cuda3std6ranges3__45__cpo4sizeE,@object
	.size		_ZN34_INTERNAL_98f417d0_4_k_cu_f423d2954cuda3std6ranges3__45__cpo4sizeE,(_ZN34_INTERNAL_98f417d0_4_k_cu_f423d2956thrust24THRUST_300001_SM_1000_NS12placeholders2_3E - _ZN34_INTERNAL_98f417d0_4_k_cu_f423d2954cuda3std6ranges3__45__cpo4sizeE)
_ZN34_INTERNAL_98f417d0_4_k_cu_f423d2954cuda3std6ranges3__45__cpo4sizeE:
	.zero		1
	.type		_ZN34_INTERNAL_98f417d0_4_k_cu_f423d2956thrust24THRUST_300001_SM_1000_NS12placeholders2_3E,@object
	.size		_ZN34_INTERNAL_98f417d0_4_k_cu_f423d2956thrust24THRUST_300001_SM_1000_NS12placeholders2_3E,(_ZN34_INTERNAL_98f417d0_4_k_cu_f423d2954cuda3std3__45__cpo6cbeginE - _ZN34_INTERNAL_98f417d0_4_k_cu_f423d2956thrust24THRUST_300001_SM_1000_NS12placeholders2_3E)
_ZN34_INTERNAL_98f417d0_4_k_cu_f423d2956thrust24THRUST_300001_SM_1000_NS12placeholders2_3E:
	.zero		1
	.type		_ZN34_INTERNAL_98f417d0_4_k_cu_f423d2954cuda3std3__45__cpo6cbeginE,@object
	.size		_ZN34_INTERNAL_98f417d0_4_k_cu_f423d2954cuda3std3__45__cpo6cbeginE,(_ZN34_INTERNAL_98f417d0_4_k_cu_f423d2954cuda3std6ranges3__45__cpo6cbeginE - _ZN34_INTERNAL_98f417d0_4_k_cu_f423d2954cuda3std3__45__cpo6cbeginE)
_ZN34_INTERNAL_98f417d0_4_k_cu_f423d2954cuda3std3__45__cpo6cbeginE:
	.zero		1
	.type		_ZN34_INTERNAL_98f417d0_4_k_cu_f423d2954cuda3std6ranges3__45__cpo6cbeginE,@object
	.size		_ZN34_INTERNAL_98f417d0_4_k_cu_f423d2954cuda3std6ranges3__45__cpo6cbeginE,(_ZN34_INTERNAL_98f417d0_4_k_cu_f423d2956thrust24THRUST_300001_SM_1000_NS12placeholders2_7E - _ZN34_INTERNAL_98f417d0_4_k_cu_f423d2954cuda3std6ranges3__45__cpo6cbeginE)
_ZN34_INTERNAL_98f417d0_4_k_cu_f423d2954cuda3std6ranges3__45__cpo6cbeginE:
	.zero		1
	.type		_ZN34_INTERNAL_98f417d0_4_k_cu_f423d2956thrust24THRUST_300001_SM_1000_NS12placeholders2_7E,@object
	.size		_ZN34_INTERNAL_98f417d0_4_k_cu_f423d2956thrust24THRUST_300001_SM_1000_NS12placeholders2_7E,(_ZN34_INTERNAL_98f417d0_4_k_cu_f423d2954cuda3std3__45__cpo7crbeginE - _ZN34_INTERNAL_98f417d0_4_k_cu_f423d2956thrust24THRUST_300001_SM_1000_NS12placeholders2_7E)
_ZN34_INTERNAL_98f417d0_4_k_cu_f423d2956thrust24THRUST_300001_SM_1000_NS12placeholders2_7E:
	.zero		1
	.type		_ZN34_INTERNAL_98f417d0_4_k_cu_f423d2954cuda3std3__45__cpo7crbeginE,@object
	.size		_ZN34_INTERNAL_98f417d0_4_k_cu_f423d2954cuda3std3__45__cpo7crbeginE,(_ZN34_INTERNAL_98f417d0_4_k_cu_f423d2954cuda3std6ranges3__45__cpo4nextE - _ZN34_INTERNAL_98f417d0_4_k_cu_f423d2954cuda3std3__45__cpo7crbeginE)
_ZN34_INTERNAL_98f417d0_4_k_cu_f423d2954cuda3std3__45__cpo7crbeginE:
	.zero		1
	.type		_ZN34_INTERNAL_98f417d0_4_k_cu_f423d2954cuda3std6ranges3__45__cpo4nextE,@object
	.size		_ZN34_INTERNAL_98f417d0_4_k_cu_f423d2954cuda3std6ranges3__45__cpo4nextE,(_ZN34_INTERNAL_98f417d0_4_k_cu_f423d2954cuda3std6ranges3__45__cpo4swapE - _ZN34_INTERNAL_98f417d0_4_k_cu_f423d2954cuda3std6ranges3__45__cpo4nextE)
_ZN34_INTERNAL_98f417d0_4_k_cu_f423d2954cuda3std6ranges3__45__cpo4nextE:
	.zero		1
	.type		_ZN34_INTERNAL_98f417d0_4_k_cu_f423d2954cuda3std6ranges3__45__cpo4swapE,@object
	.size		_ZN34_INTERNAL_98f417d0_4_k_cu_f423d2954cuda3std6ranges3__45__cpo4swapE,(_ZN34_INTERNAL_98f417d0_4_k_cu_f423d2956thrust24THRUST_300001_SM_1000_NS8cuda_cub10par_nosyncE - _ZN34_INTERNAL_98f417d0_4_k_cu_f423d2954cuda3std6ranges3__45__cpo4swapE)
_ZN34_INTERNAL_98f417d0_4_k_cu_f423d2954cuda3std6ranges3__45__cpo4swapE:
	.zero		1
	.type		_ZN34_INTERNAL_98f417d0_4_k_cu_f423d2956thrust24THRUST_300001_SM_1000_NS8cuda_cub10par_nosyncE,@object
	.size		_ZN34_INTERNAL_98f417d0_4_k_cu_f423d2956thrust24THRUST_300001_SM_1000_NS8cuda_cub10par_nosyncE,(_ZN34_INTERNAL_98f417d0_4_k_cu_f423d2956thrust24THRUST_300001_SM_1000_NS12placeholders2_9E - _ZN34_INTERNAL_98f417d0_4_k_cu_f423d2956thrust24THRUST_300001_SM_1000_NS8cuda_cub10par_nosyncE)
_ZN34_INTERNAL_98f417d0_4_k_cu_f423d2956thrust24THRUST_300001_SM_1000_NS8cuda_cub10par_nosyncE:
	.zero		1
	.type		_ZN34_INTERNAL_98f417d0_4_k_cu_f423d2956thrust24THRUST_300001_SM_1000_NS12placeholders2_9E,@object
	.size		_ZN34_INTERNAL_98f417d0_4_k_cu_f423d2956thrust24THRUST_300001_SM_1000_NS12placeholders2_9E,(_ZN34_INTERNAL_98f417d0_4_k_cu_f423d2954cuda3std3__436_GLOBAL__N__98f417d0_4_k_cu_f423d2956ignoreE - _ZN34_INTERNAL_98f417d0_4_k_cu_f423d2956thrust24THRUST_300001_SM_1000_NS12placeholders2_9E)
_ZN34_INTERNAL_98f417d0_4_k_cu_f423d2956thrust24THRUST_300001_SM_1000_NS12placeholders2_9E:
	.zero		1
	.type		_ZN34_INTERNAL_98f417d0_4_k_cu_f423d2954cuda3std3__436_GLOBAL__N__98f417d0_4_k_cu_f423d2956ignoreE,@object
	.size		_ZN34_INTERNAL_98f417d0_4_k_cu_f423d2954cuda3std3__436_GLOBAL__N__98f417d0_4_k_cu_f423d2956ignoreE,(_ZN34_INTERNAL_98f417d0_4_k_cu_f423d2954cuda3std6ranges3__45__cpo4dataE - _ZN34_INTERNAL_98f417d0_4_k_cu_f423d2954cuda3std3__436_GLOBAL__N__98f417d0_4_k_cu_f423d2956ignoreE)
_ZN34_INTERNAL_98f417d0_4_k_cu_f423d2954cuda3std3__436_GLOBAL__N__98f417d0_4_k_cu_f423d2956ignoreE:
	.zero		1
	.type		_ZN34_INTERNAL_98f417d0_4_k_cu_f423d2954cuda3std6ranges3__45__cpo4dataE,@object
	.size		_ZN34_INTERNAL_98f417d0_4_k_cu_f423d2954cuda3std6ranges3__45__cpo4dataE,(_ZN34_INTERNAL_98f417d0_4_k_cu_f423d2956thrust24THRUST_300001_SM_1000_NS12placeholders2_1E - _ZN34_INTERNAL_98f417d0_4_k_cu_f423d2954cuda3std6ranges3__45__cpo4dataE)
_ZN34_INTERNAL_98f417d0_4_k_cu_f423d2954cuda3std6ranges3__45__cpo4dataE:
	.zero		1
	.type		_ZN34_INTERNAL_98f417d0_4_k_cu_f423d2956thrust24THRUST_300001_SM_1000_NS12placeholders2_1E,@object
	.size		_ZN34_INTERNAL_98f417d0_4_k_cu_f423d2956thrust24THRUST_300001_SM_1000_NS12placeholders2_1E,(_ZN34_INTERNAL_98f417d0_4_k_cu_f423d2954cuda3std3__45__cpo5beginE - _ZN34_INTERNAL_98f417d0_4_k_cu_f423d2956thrust24THRUST_300001_SM_1000_NS12placeholders2_1E)
_ZN34_INTERNAL_98f417d0_4_k_cu_f423d2956thrust24THRUST_300001_SM_1000_NS12placeholders2_1E:
	.zero		1
	.type		_ZN34_INTERNAL_98f417d0_4_k_cu_f423d2954cuda3std3__45__cpo5beginE,@object
	.size		_ZN34_INTERNAL_98f417d0_4_k_cu_f423d2954cuda3std3__45__cpo5beginE,(_ZN34_INTERNAL_98f417d0_4_k_cu_f423d2954cuda3std6ranges3__45__cpo5beginE - _ZN34_INTERNAL_98f417d0_4_k_cu_f423d2954cuda3std3__45__cpo5beginE)
_ZN34_INTERNAL_98f417d0_4_k_cu_f423d2954cuda3std3__45__cpo5beginE:
	.zero		1
	.type		_ZN34_INTERNAL_98f417d0_4_k_cu_f423d2954cuda3std6ranges3__45__cpo5beginE,@object
	.size		_ZN34_INTERNAL_98f417d0_4_k_cu_f423d2954cuda3std6ranges3__45__cpo5beginE,(_ZN34_INTERNAL_98f417d0_4_k_cu_f423d2956thrust24THRUST_300001_SM_1000_NS12placeholders2_5E - _ZN34_INTERNAL_98f417d0_4_k_cu_f423d2954cuda3std6ranges3__45__cpo5beginE)
_ZN34_INTERNAL_98f417d0_4_k_cu_f423d2954cuda3std6ranges3__45__cpo5beginE:
	.zero		1
	.type		_ZN34_INTERNAL_98f417d0_4_k_cu_f423d2956thrust24THRUST_300001_SM_1000_NS12placeholders2_5E,@object
	.size		_ZN34_INTERNAL_98f417d0_4_k_cu_f423d2956thrust24THRUST_300001_SM_1000_NS12placeholders2_5E,(_ZN34_INTERNAL_98f417d0_4_k_cu_f423d2954cuda3std3__45__cpo6rbeginE - _ZN34_INTERNAL_98f417d0_4_k_cu_f423d2956thrust24THRUST_300001_SM_1000_NS12placeholders2_5E)
_ZN34_INTERNAL_98f417d0_4_k_cu_f423d2956thrust24THRUST_300001_SM_1000_NS12placeholders2_5E:
	.zero		1
	.type		_ZN34_INTERNAL_98f417d0_4_k_cu_f423d2954cuda3std3__45__cpo6rbeginE,@object
	.size		_ZN34_INTERNAL_98f417d0_4_k_cu_f423d2954cuda3std3__45__cpo6rbeginE,(_ZN34_INTERNAL_98f417d0_4_k_cu_f423d2954cuda3std6ranges3__45__cpo7advanceE - _ZN34_INTERNAL_98f417d0_4_k_cu_f423d2954cuda3std3__45__cpo6rbeginE)
_ZN34_INTERNAL_98f417d0_4_k_cu_f423d2954cuda3std3__45__cpo6rbeginE:
	.zero		1
	.type		_ZN34_INTERNAL_98f417d0_4_k_cu_f423d2954cuda3std6ranges3__45__cpo7advanceE,@object
	.size		_ZN34_INTERNAL_98f417d0_4_k_cu_f423d2954cuda3std6ranges3__45__cpo7advanceE,(_ZN34_INTERNAL_98f417d0_4_k_cu_f423d2954cuda3std3__47nulloptE - _ZN34_INTERNAL_98f417d0_4_k_cu_f423d2954cuda3std6ranges3__45__cpo7advanceE)
_ZN34_INTERNAL_98f417d0_4_k_cu_f423d2954cuda3std6ranges3__45__cpo7advanceE:
	.zero		1
	.type		_ZN34_INTERNAL_98f417d0_4_k_cu_f423d2954cuda3std3__47nulloptE,@object
	.size		_ZN34_INTERNAL_98f417d0_4_k_cu_f423d2954cuda3std3__47nulloptE,(_ZN34_INTERNAL_98f417d0_4_k_cu_f423d2954cuda3std6ranges3__45__cpo8distanceE - _ZN34_INTERNAL_98f417d0_4_k_cu_f423d2954cuda3std3__47nulloptE)
_ZN34_INTERNAL_98f417d0_4_k_cu_f423d2954cuda3std3__47nulloptE:
	.zero		1
	.type		_ZN34_INTERNAL_98f417d0_4_k_cu_f423d2954cuda3std6ranges3__45__cpo8distanceE,@object
	.size		_ZN34_INTERNAL_98f417d0_4_k_cu_f423d2954cuda3std6ranges3__45__cpo8distanceE,(_ZN34_INTERNAL_98f417d0_4_k_cu_f423d2956thrust24THRUST_300001_SM_1000_NS12placeholders3_10E - _ZN34_INTERNAL_98f417d0_4_k_cu_f423d2954cuda3std6ranges3__45__cpo8distanceE)
_ZN34_INTERNAL_98f417d0_4_k_cu_f423d2954cuda3std6ranges3__45__cpo8distanceE:
	.zero		1
	.type		_ZN34_INTERNAL_98f417d0_4_k_cu_f423d2956thrust24THRUST_300001_SM_1000_NS12placeholders3_10E,@object
	.size		_ZN34_INTERNAL_98f417d0_4_k_cu_f423d2956thrust24THRUST_300001_SM_1000_NS12placeholders3_10E,(_ZN34_INTERNAL_98f417d0_4_k_cu_f423d2954cuda3std3__419piecewise_constructE - _ZN34_INTERNAL_98f417d0_4_k_cu_f423d2956thrust24THRUST_300001_SM_1000_NS12placeholders3_10E)
_ZN34_INTERNAL_98f417d0_4_k_cu_f423d2956thrust24THRUST_300001_SM_1000_NS12placeholders3_10E:
	.zero		1
	.type		_ZN34_INTERNAL_98f417d0_4_k_cu_f423d2954cuda3std3__419piecewise_constructE,@object
	.size		_ZN34_INTERNAL_98f417d0_4_k_cu_f423d2954cuda3std3__419piecewise_constructE,(_ZN34_INTERNAL_98f417d0_4_k_cu_f423d2954cuda3std6ranges3__45__cpo5cdataE - _ZN34_INTERNAL_98f417d0_4_k_cu_f423d2954cuda3std3__419piecewise_constructE)
_ZN34_INTERNAL_98f417d0_4_k_cu_f423d2954cuda3std3__419piecewise_constructE:
	.zero		1
	.type		_ZN34_INTERNAL_98f417d0_4_k_cu_f423d2954cuda3std6ranges3__45__cpo5cdataE,@object
	.size		_ZN34_INTERNAL_98f417d0_4_k_cu_f423d2954cuda3std6ranges3__45__cpo5cdataE,(_ZN34_INTERNAL_98f417d0_4_k_cu_f423d2956thrust24THRUST_300001_SM_1000_NS12placeholders2_2E - _ZN34_INTERNAL_98f417d0_4_k_cu_f423d2954cuda3std6ranges3__45__cpo5cdataE)
_ZN34_INTERNAL_98f417d0_4_k_cu_f423d2954cuda3std6ranges3__45__cpo5cdataE:
	.zero		1
	.type		_ZN34_INTERNAL_98f417d0_4_k_cu_f423d2956thrust24THRUST_300001_SM_1000_NS12placeholders2_2E,@object
	.size		_ZN34_INTERNAL_98f417d0_4_k_cu_f423d2956thrust24THRUST_300001_SM_1000_NS12placeholders2_2E,(_ZN34_INTERNAL_98f417d0_4_k_cu_f423d2954cuda3std3__45__cpo3endE - _ZN34_INTERNAL_98f417d0_4_k_cu_f423d2956thrust24THRUST_300001_SM_1000_NS12placeholders2_2E)
_ZN34_INTERNAL_98f417d0_4_k_cu_f423d2956thrust24THRUST_300001_SM_1000_NS12placeholders2_2E:
	.zero		1
	.type		_ZN34_INTERNAL_98f417d0_4_k_cu_f423d2954cuda3std3__45__cpo3endE,@object
	.size		_ZN34_INTERNAL_98f417d0_4_k_cu_f423d2954cuda3std3__45__cpo3endE,(_ZN34_INTERNAL_98f417d0_4_k_cu_f423d2954cuda3std6ranges3__45__cpo3endE - _ZN34_INTERNAL_98f417d0_4_k_cu_f423d2954cuda3std3__45__cpo3endE)
_ZN34_INTERNAL_98f417d0_4_k_cu_f423d2954cuda3std3__45__cpo3endE:
	.zero		1
	.type		_ZN34_INTERNAL_98f417d0_4_k_cu_f423d2954cuda3std6ranges3__45__cpo3endE,@object
	.size		_ZN34_INTERNAL_98f417d0_4_k_cu_f423d2954cuda3std6ranges3__45__cpo3endE,(_ZN34_INTERNAL_98f417d0_4_k_cu_f423d2956thrust24THRUST_300001_SM_1000_NS12placeholders2_6E - _ZN34_INTERNAL_98f417d0_4_k_cu_f423d2954cuda3std6ranges3__45__cpo3endE)
_ZN34_INTERNAL_98f417d0_4_k_cu_f423d2954cuda3std6ranges3__45__cpo3endE:
	.zero		1
	.type		_ZN34_INTERNAL_98f417d0_4_k_cu_f423d2956thrust24THRUST_300001_SM_1000_NS12placeholders2_6E,@object
	.size		_ZN34_INTERNAL_98f417d0_4_k_cu_f423d2956thrust24THRUST_300001_SM_1000_NS12placeholders2_6E,(_ZN34_INTERNAL_98f417d0_4_k_cu_f423d2954cuda3std3__45__cpo4rendE - _ZN34_INTERNAL_98f417d0_4_k_cu_f423d2956thrust24THRUST_300001_SM_1000_NS12placeholders2_6E)
_ZN34_INTERNAL_98f417d0_4_k_cu_f423d2956thrust24THRUST_300001_SM_1000_NS12placeholders2_6E:
	.zero		1
	.type		_ZN34_INTERNAL_98f417d0_4_k_cu_f423d2954cuda3std3__45__cpo4rendE,@object
	.size		_ZN34_INTERNAL_98f417d0_4_k_cu_f423d2954cuda3std3__45__cpo4rendE,(_ZN34_INTERNAL_98f417d0_4_k_cu_f423d2954cuda3std6ranges3__45__cpo9iter_swapE - _ZN34_INTERNAL_98f417d0_4_k_cu_f423d2954cuda3std3__45__cpo4rendE)
_ZN34_INTERNAL_98f417d0_4_k_cu_f423d2954cuda3std3__45__cpo4rendE:
	.zero		1
	.type		_ZN34_INTERNAL_98f417d0_4_k_cu_f423d2954cuda3std6ranges3__45__cpo9iter_swapE,@object
	.size		_ZN34_INTERNAL_98f417d0_4_k_cu_f423d2954cuda3std6ranges3__45__cpo9iter_swapE,(_ZN34_INTERNAL_98f417d0_4_k_cu_f423d2954cuda3std3__48unexpectE - _ZN34_INTERNAL_98f417d0_4_k_cu_f423d2954cuda3std6ranges3__45__cpo9iter_swapE)
_ZN34_INTERNAL_98f417d0_4_k_cu_f423d2954cuda3std6ranges3__45__cpo9iter_swapE:
	.zero		1
	.type		_ZN34_INTERNAL_98f417d0_4_k_cu_f423d2954cuda3std3__48unexpectE,@object
	.size		_ZN34_INTERNAL_98f417d0_4_k_cu_f423d2954cuda3std3__48unexpectE,(_ZN34_INTERNAL_98f417d0_4_k_cu_f423d2956thrust24THRUST_300001_SM_1000_NS8cuda_cub3parE - _ZN34_INTERNAL_98f417d0_4_k_cu_f423d2954cuda3std3__48unexpectE)
_ZN34_INTERNAL_98f417d0_4_k_cu_f423d2954cuda3std3__48unexpectE:
	.zero		1
	.type		_ZN34_INTERNAL_98f417d0_4_k_cu_f423d2956thrust24THRUST_300001_SM_1000_NS8cuda_cub3parE,@object
	.size		_ZN34_INTERNAL_98f417d0_4_k_cu_f423d2956thrust24THRUST_300001_SM_1000_NS8cuda_cub3parE,(_ZN34_INTERNAL_98f417d0_4_k_cu_f423d2956thrust24THRUST_300001_SM_1000_NS12placeholders2_4E - _ZN34_INTERNAL_98f417d0_4_k_cu_f423d2956thrust24THRUST_300001_SM_1000_NS8cuda_cub3parE)
_ZN34_INTERNAL_98f417d0_4_k_cu_f423d2956thrust24THRUST_300001_SM_1000_NS8cuda_cub3parE:
	.zero		1
	.type		_ZN34_INTERNAL_98f417d0_4_k_cu_f423d2956thrust24THRUST_300001_SM_1000_NS12placeholders2_4E,@object
	.size		_ZN34_INTERNAL_98f417d0_4_k_cu_f423d2956thrust24THRUST_300001_SM_1000_NS12placeholders2_4E,(_ZN34_INTERNAL_98f417d0_4_k_cu_f423d2954cuda3std3__45__cpo4cendE - _ZN34_INTERNAL_98f417d0_4_k_cu_f423d2956thrust24THRUST_300001_SM_1000_NS12placeholders2_4E)
_ZN34_INTERNAL_98f417d0_4_k_cu_f423d2956thrust24THRUST_300001_SM_1000_NS12placeholders2_4E:
	.zero		1
	.type		_ZN34_INTERNAL_98f417d0_4_k_cu_f423d2954cuda3std3__45__cpo4cendE,@object
	.size		_ZN34_INTERNAL_98f417d0_4_k_cu_f423d2954cuda3std3__45__cpo4cendE,(_ZN34_INTERNAL_98f417d0_4_k_cu_f423d2954cuda3std6ranges3__45__cpo4cendE - _ZN34_INTERNAL_98f417d0_4_k_cu_f423d2954cuda3std3__45__cpo4cendE)
_ZN34_INTERNAL_98f417d0_4_k_cu_f423d2954cuda3std3__45__cpo4cendE:
	.zero		1
	.type		_ZN34_INTERNAL_98f417d0_4_k_cu_f423d2954cuda3std6ranges3__45__cpo4cendE,@object
	.size		_ZN34_INTERNAL_98f417d0_4_k_cu_f423d2954cuda3std6ranges3__45__cpo4cendE,(_ZN34_INTERNAL_98f417d0_4_k_cu_f423d2954cuda3std3__420unreachable_sentinelE - _ZN34_INTERNAL_98f417d0_4_k_cu_f423d2954cuda3std6ranges3__45__cpo4cendE)
_ZN34_INTERNAL_98f417d0_4_k_cu_f423d2954cuda3std6ranges3__45__cpo4cendE:
	.zero		1
	.type		_ZN34_INTERNAL_98f417d0_4_k_cu_f423d2954cuda3std3__420unreachable_sentinelE,@object
	.size		_ZN34_INTERNAL_98f417d0_4_k_cu_f423d2954cuda3std3__420unreachable_sentinelE,(_ZN34_INTERNAL_98f417d0_4_k_cu_f423d2954cuda3std6ranges3__45__cpo5ssizeE - _ZN34_INTERNAL_98f417d0_4_k_cu_f423d2954cuda3std3__420unreachable_sentinelE)
_ZN34_INTERNAL_98f417d0_4_k_cu_f423d2954cuda3std3__420unreachable_sentinelE:
	.zero		1
	.type		_ZN34_INTERNAL_98f417d0_4_k_cu_f423d2954cuda3std6ranges3__45__cpo5ssizeE,@object
	.size		_ZN34_INTERNAL_98f417d0_4_k_cu_f423d2954cuda3std6ranges3__45__cpo5ssizeE,(_ZN34_INTERNAL_98f417d0_4_k_cu_f423d2956thrust24THRUST_300001_SM_1000_NS12placeholders2_8E - _ZN34_INTERNAL_98f417d0_4_k_cu_f423d2954cuda3std6ranges3__45__cpo5ssizeE)
_ZN34_INTERNAL_98f417d0_4_k_cu_f423d2954cuda3std6ranges3__45__cpo5ssizeE:
	.zero		1
	.type		_ZN34_INTERNAL_98f417d0_4_k_cu_f423d2956thrust24THRUST_300001_SM_1000_NS12placeholders2_8E,@object
	.size		_ZN34_INTERNAL_98f417d0_4_k_cu_f423d2956thrust24THRUST_300001_SM_1000_NS12placeholders2_8E,(_ZN34_INTERNAL_98f417d0_4_k_cu_f423d2954cuda3std3__45__cpo5crendE - _ZN34_INTERNAL_98f417d0_4_k_cu_f423d2956thrust24THRUST_300001_SM_1000_NS12placeholders2_8E)
_ZN34_INTERNAL_98f417d0_4_k_cu_f423d2956thrust24THRUST_300001_SM_1000_NS12placeholders2_8E:
	.zero		1
	.type		_ZN34_INTERNAL_98f417d0_4_k_cu_f423d2954cuda3std3__45__cpo5crendE,@object
	.size		_ZN34_INTERNAL_98f417d0_4_k_cu_f423d2954cuda3std3__45__cpo5crendE,(_ZN34_INTERNAL_98f417d0_4_k_cu_f423d2954cuda3std6ranges3__45__cpo4prevE - _ZN34_INTERNAL_98f417d0_4_k_cu_f423d2954cuda3std3__45__cpo5crendE)
_ZN34_INTERNAL_98f417d0_4_k_cu_f423d2954cuda3std3__45__cpo5crendE:
	.zero		1
	.type		_ZN34_INTERNAL_98f417d0_4_k_cu_f423d2954cuda3std6ranges3__45__cpo4prevE,@object
	.size		_ZN34_INTERNAL_98f417d0_4_k_cu_f423d2954cuda3std6ranges3__45__cpo4prevE,(_ZN34_INTERNAL_98f417d0_4_k_cu_f423d2954cuda3std6ranges3__45__cpo9iter_moveE - _ZN34_INTERNAL_98f417d0_4_k_cu_f423d2954cuda3std6ranges3__45__cpo4prevE)
_ZN34_INTERNAL_98f417d0_4_k_cu_f423d2954cuda3std6ranges3__45__cpo4prevE:
	.zero		1
	.type		_ZN34_INTERNAL_98f417d0_4_k_cu_f423d2954cuda3std6ranges3__45__cpo9iter_moveE,@object
	.size		_ZN34_INTERNAL_98f417d0_4_k_cu_f423d2954cuda3std6ranges3__45__cpo9iter_moveE,(_ZN34_INTERNAL_98f417d0_4_k_cu_f423d2956thrust24THRUST_300001_SM_1000_NS6system6detail10sequential3seqE - _ZN34_INTERNAL_98f417d0_4_k_cu_f423d2954cuda3std6ranges3__45__cpo9iter_moveE)
_ZN34_INTERNAL_98f417d0_4_k_cu_f423d2954cuda3std6ranges3__45__cpo9iter_moveE:
	.zero		1
	.type		_ZN34_INTERNAL_98f417d0_4_k_cu_f423d2956thrust24THRUST_300001_SM_1000_NS6system6detail10sequential3seqE,@object
	.size		_ZN34_INTERNAL_98f417d0_4_k_cu_f423d2956thrust24THRUST_300001_SM_1000_NS6system6detail10sequential3seqE,(.L_31 - _ZN34_INTERNAL_98f417d0_4_k_cu_f423d2956thrust24THRUST_300001_SM_1000_NS6system6detail10sequential3seqE)
_ZN34_INTERNAL_98f417d0_4_k_cu_f423d2956thrust24THRUST_300001_SM_1000_NS6system6detail10sequential3seqE:
	.zero		1
.L_31:


//--------------------- .nv.constant0._ZN3cub18CUB_300001_SM_10006detail11EmptyKernelIvEEvv --------------------------
	.section	.nv.constant0._ZN3cub18CUB_300001_SM_10006detail11EmptyKernelIvEEvv,"a",@progbits
	.sectionflags	@""
	.align	4
.nv.constant0._ZN3cub18CUB_300001_SM_10006detail11EmptyKernelIvEEvv:
	.zero		896


//--------------------- .nv.constant0._Z5RelaxiPiS_S_S_S_S_ --------------------------
	.section	.nv.constant0._Z5RelaxiPiS_S_S_S_S_,"a",@progbits
	.sectionflags	@""
	.align	4
.nv.constant0._Z5RelaxiPiS_S_S_S_S_:
	.zero		952


//--------------------- .nv.constant0._Z10FindArgMiniPiS_S_S_ --------------------------
	.section	.nv.constant0._Z10FindArgMiniPiS_S_S_,"a",@progbits
	.sectionflags	@""
	.align	4
.nv.constant0._Z10FindArgMiniPiS_S_S_:
	.zero		936


//--------------------- .nv.constant0._Z15FindMinDistanceiPiS_S_ --------------------------
	.section	.nv.constant0._Z15FindMinDistanceiPiS_S_,"a",@progbits
	.sectionflags	@""
	.align	4
.nv.constant0._Z15FindMinDistanceiPiS_S_:
	.zero		928


//--------------------- .nv.constant0._Z18DropVerticesKerneliiPiS_ --------------------------
	.section	.nv.constant0._Z18DropVerticesKerneliiPiS_,"a",@progbits
	.sectionflags	@""
	.align	4
.nv.constant0._Z18DropVerticesKerneliiPiS_:
	.zero		920


//--------------------- .nv.constant0._Z12selectKernelPiiiS_iiiS_ --------------------------
	.section	.nv.constant0._Z12selectKernelPiiiS_iiiS_,"a",@progbits
	.sectionflags	@""
	.align	4
.nv.constant0._Z12selectKernelPiiiS_iiiS_:
	.zero		944


//--------------------- .nv.constant0._Z16changeRowsKerneliiPiS_S_ --------------------------
	.section	.nv.constant0._Z16changeRowsKerneliiPiS_S_,"a",@progbits
	.sectionflags	@""
	.align	4
.nv.constant0._Z16changeRowsKerneliiPiS_S_:
	.zero		928


//--------------------- .nv.constant0._Z15setRowMapKerneliiiiPiS_S_ --------------------------
	.section	.nv.constant0._Z15setRowMapKerneliiiiPiS_S_,"a",@progbits
	.sectionflags	@""
	.align	4
.nv.constant0._Z15setRowMapKerneliiiiPiS_S_:
	.zero		936


//--------------------- SYMBOLS --------------------------

	.type		.nv.reservedSmem.offset0,@object
	.size		.nv.reservedSmem.offset0,0x4
